//
// Generated by NVIDIA NVVM Compiler
//
// Compiler Build ID: CL-36424714
// Cuda compilation tools, release 13.0, V13.0.88
// Based on NVVM 20.0.0
//

.version 9.0
.target sm_100
.address_size 64

	// .globl	_Z5writePK6VectorPPS_i

.visible .entry _Z5writePK6VectorPPS_i(
	.param .u64 .ptr .align 1 _Z5writePK6VectorPPS_i_param_0,
	.param .u64 .ptr .align 1 _Z5writePK6VectorPPS_i_param_1,
	.param .u32 _Z5writePK6VectorPPS_i_param_2
)
{
	.reg .pred 	%p<3>;
	.reg .b32 	%r<8>;
	.reg .b32 	%f<2>;
	.reg .b64 	%rd<15>;

	ld.param.u64 	%rd2, [_Z5writePK6VectorPPS_i_param_0];
	ld.param.u64 	%rd3, [_Z5writePK6VectorPPS_i_param_1];
	ld.param.u32 	%r3, [_Z5writePK6VectorPPS_i_param_2];
	mov.u32 	%r4, %ctaid.x;
	mov.u32 	%r5, %ntid.x;
	mov.u32 	%r6, %tid.x;
	mad.lo.s32 	%r1, %r4, %r5, %r6;
	setp.ge.s32 	%p1, %r1, %r3;
	@%p1 bra 	$L__BB0_3;
	cvta.to.global.u64 	%rd4, %rd3;
	shr.s32 	%r2, %r1, 6;
	mul.wide.s32 	%rd5, %r2, 8;
	add.s64 	%rd6, %rd4, %rd5;
	ld.global.nc.u64 	%rd1, [%rd6];
	setp.eq.s64 	%p2, %rd1, 0;
	@%p2 bra 	$L__BB0_3;
	cvta.to.global.u64 	%rd7, %rd2;
	mul.wide.s32 	%rd8, %r2, 256;
	add.s64 	%rd9, %rd7, %rd8;
	shl.b32 	%r7, %r1, 2;
	cvt.u64.u32 	%rd10, %r7;
	and.b64  	%rd11, %rd10, 252;
	add.s64 	%rd12, %rd9, %rd11;
	ld.global.nc.f32 	%f1, [%rd12];
	cvta.to.global.u64 	%rd13, %rd1;
	add.s64 	%rd14, %rd13, %rd11;
	st.global.f32 	[%rd14], %f1;
$L__BB0_3:
	ret;

}
	// .globl	_Z4readPP6VectorS0_i
.visible .entry _Z4readPP6VectorS0_i(
	.param .u64 .ptr .align 1 _Z4readPP6VectorS0_i_param_0,
	.param .u64 .ptr .align 1 _Z4readPP6VectorS0_i_param_1,
	.param .u32 _Z4readPP6VectorS0_i_param_2
)
{
	.reg .pred 	%p<3>;
	.reg .b32 	%r<8>;
	.reg .b32 	%f<2>;
	.reg .b64 	%rd<15>;

	ld.param.u64 	%rd2, [_Z4readPP6VectorS0_i_param_0];
	ld.param.u64 	%rd3, [_Z4readPP6VectorS0_i_param_1];
	ld.param.u32 	%r3, [_Z4readPP6VectorS0_i_param_2];
	mov.u32 	%r4, %ctaid.x;
	mov.u32 	%r5, %ntid.x;
	mov.u32 	%r6, %tid.x;
	mad.lo.s32 	%r1, %r4, %r5, %r6;
	setp.ge.s32 	%p1, %r1, %r3;
	@%p1 bra 	$L__BB1_3;
	cvta.to.global.u64 	%rd4, %rd2;
	shr.s32 	%r2, %r1, 6;
	mul.wide.s32 	%rd5, %r2, 8;
	add.s64 	%rd6, %rd4, %rd5;
	ld.global.nc.u64 	%rd1, [%rd6];
	setp.eq.s64 	%p2, %rd1, 0;
	@%p2 bra 	$L__BB1_3;
	cvta.to.global.u64 	%rd7, %rd1;
	shl.b32 	%r7, %r1, 2;
	cvt.u64.u32 	%rd8, %r7;
	and.b64  	%rd9, %rd8, 252;
	add.s64 	%rd10, %rd7, %rd9;
	ld.global.nc.f32 	%f1, [%rd10];
	cvta.to.global.u64 	%rd11, %rd3;
	mul.wide.s32 	%rd12, %r2, 256;
	add.s64 	%rd13, %rd11, %rd12;
	add.s64 	%rd14, %rd13, %rd9;
	st.global.f32 	[%rd14], %f1;
$L__BB1_3:
	ret;

}
	// .globl	_Z6upsertPK5TablePKmS3_PP6Vectori
.visible .entry _Z6upsertPK5TablePKmS3_PP6Vectori(
	.param .u64 .ptr .align 1 _Z6upsertPK5TablePKmS3_PP6Vectori_param_0,
	.param .u64 .ptr .align 1 _Z6upsertPK5TablePKmS3_PP6Vectori_param_1,
	.param .u64 .ptr .align 1 _Z6upsertPK5TablePKmS3_PP6Vectori_param_2,
	.param .u64 .ptr .align 1 _Z6upsertPK5TablePKmS3_PP6Vectori_param_3,
	.param .u32 _Z6upsertPK5TablePKmS3_PP6Vectori_param_4
)
{
	.reg .pred 	%p<156>;
	.reg .b16 	%rs<138>;
	.reg .b32 	%r<180>;
	.reg .b64 	%rd<193>;

	ld.param.u64 	%rd21, [_Z6upsertPK5TablePKmS3_PP6Vectori_param_0];
	ld.param.u64 	%rd22, [_Z6upsertPK5TablePKmS3_PP6Vectori_param_1];
	ld.param.u64 	%rd23, [_Z6upsertPK5TablePKmS3_PP6Vectori_param_2];
	ld.param.u64 	%rd24, [_Z6upsertPK5TablePKmS3_PP6Vectori_param_3];
	ld.param.u32 	%r28, [_Z6upsertPK5TablePKmS3_PP6Vectori_param_4];
	mov.u32 	%r29, %ctaid.x;
	mov.u32 	%r30, %ntid.x;
	mov.u32 	%r31, %tid.x;
	mad.lo.s32 	%r1, %r29, %r30, %r31;
	setp.ge.s32 	%p1, %r1, %r28;
	@%p1 bra 	$L__BB2_155;
	cvta.to.global.u64 	%rd25, %rd24;
	cvta.to.global.u64 	%rd26, %rd21;
	cvta.to.global.u64 	%rd27, %rd23;
	cvta.to.global.u64 	%rd28, %rd22;
	mul.wide.s32 	%rd29, %r1, 8;
	add.s64 	%rd30, %rd28, %rd29;
	ld.global.nc.u64 	%rd1, [%rd30];
	and.b64  	%rd31, %rd1, 1048575;
	ld.global.nc.v2.u64 	{%rd32, %rd33}, [%rd26];
	mad.lo.s64 	%rd2, %rd31, 48, %rd32;
	shl.b64 	%rd34, %rd1, 2;
	and.b64  	%rd35, %rd34, 4194300;
	add.s64 	%rd3, %rd33, %rd35;
	add.s64 	%rd4, %rd27, %rd29;
	add.s64 	%rd5, %rd25, %rd29;
	mov.b32 	%r179, 0;
	mov.b16 	%rs137, 0;
$L__BB2_2:
	atom.exch.b32 	%r3, [%rd3], 1;
	setp.ne.s32 	%p2, %r3, 0;
	@%p2 bra 	$L__BB2_153;
	ld.u64 	%rd6, [%rd2];
	ld.u64 	%rd36, [%rd6];
	setp.eq.s64 	%p3, %rd36, %rd1;
	mov.b16 	%rs136, 1;
	mov.b32 	%r171, 0;
	@%p3 bra 	$L__BB2_131;
	ld.u64 	%rd37, [%rd6+8];
	setp.eq.s64 	%p4, %rd37, %rd1;
	mov.b32 	%r171, 1;
	@%p4 bra 	$L__BB2_131;
	ld.u64 	%rd38, [%rd6+16];
	setp.eq.s64 	%p5, %rd38, %rd1;
	mov.b32 	%r171, 2;
	@%p5 bra 	$L__BB2_131;
	ld.u64 	%rd39, [%rd6+24];
	setp.eq.s64 	%p6, %rd39, %rd1;
	mov.b32 	%r171, 3;
	@%p6 bra 	$L__BB2_131;
	ld.u64 	%rd40, [%rd6+32];
	setp.eq.s64 	%p7, %rd40, %rd1;
	mov.b32 	%r171, 4;
	@%p7 bra 	$L__BB2_131;
	ld.u64 	%rd41, [%rd6+40];
	setp.eq.s64 	%p8, %rd41, %rd1;
	mov.b32 	%r171, 5;
	@%p8 bra 	$L__BB2_131;
	ld.u64 	%rd42, [%rd6+48];
	setp.eq.s64 	%p9, %rd42, %rd1;
	mov.b32 	%r171, 6;
	@%p9 bra 	$L__BB2_131;
	ld.u64 	%rd43, [%rd6+56];
	setp.eq.s64 	%p10, %rd43, %rd1;
	mov.b32 	%r171, 7;
	@%p10 bra 	$L__BB2_131;
	ld.u64 	%rd44, [%rd6+64];
	setp.eq.s64 	%p11, %rd44, %rd1;
	mov.b32 	%r171, 8;
	@%p11 bra 	$L__BB2_131;
	ld.u64 	%rd45, [%rd6+72];
	setp.eq.s64 	%p12, %rd45, %rd1;
	mov.b32 	%r171, 9;
	@%p12 bra 	$L__BB2_131;
	ld.u64 	%rd46, [%rd6+80];
	setp.eq.s64 	%p13, %rd46, %rd1;
	mov.b32 	%r171, 10;
	@%p13 bra 	$L__BB2_131;
	ld.u64 	%rd47, [%rd6+88];
	setp.eq.s64 	%p14, %rd47, %rd1;
	mov.b32 	%r171, 11;
	@%p14 bra 	$L__BB2_131;
	ld.u64 	%rd48, [%rd6+96];
	setp.eq.s64 	%p15, %rd48, %rd1;
	mov.b32 	%r171, 12;
	@%p15 bra 	$L__BB2_131;
	ld.u64 	%rd49, [%rd6+104];
	setp.eq.s64 	%p16, %rd49, %rd1;
	mov.b32 	%r171, 13;
	@%p16 bra 	$L__BB2_131;
	ld.u64 	%rd50, [%rd6+112];
	setp.eq.s64 	%p17, %rd50, %rd1;
	mov.b32 	%r171, 14;
	@%p17 bra 	$L__BB2_131;
	ld.u64 	%rd51, [%rd6+120];
	setp.eq.s64 	%p18, %rd51, %rd1;
	mov.b32 	%r171, 15;
	@%p18 bra 	$L__BB2_131;
	ld.u64 	%rd52, [%rd6+128];
	setp.eq.s64 	%p19, %rd52, %rd1;
	mov.b32 	%r171, 16;
	@%p19 bra 	$L__BB2_131;
	ld.u64 	%rd53, [%rd6+136];
	setp.eq.s64 	%p20, %rd53, %rd1;
	mov.b32 	%r171, 17;
	@%p20 bra 	$L__BB2_131;
	ld.u64 	%rd54, [%rd6+144];
	setp.eq.s64 	%p21, %rd54, %rd1;
	mov.b32 	%r171, 18;
	@%p21 bra 	$L__BB2_131;
	ld.u64 	%rd55, [%rd6+152];
	setp.eq.s64 	%p22, %rd55, %rd1;
	mov.b32 	%r171, 19;
	@%p22 bra 	$L__BB2_131;
	ld.u64 	%rd56, [%rd6+160];
	setp.eq.s64 	%p23, %rd56, %rd1;
	mov.b32 	%r171, 20;
	@%p23 bra 	$L__BB2_131;
	ld.u64 	%rd57, [%rd6+168];
	setp.eq.s64 	%p24, %rd57, %rd1;
	mov.b32 	%r171, 21;
	@%p24 bra 	$L__BB2_131;
	ld.u64 	%rd58, [%rd6+176];
	setp.eq.s64 	%p25, %rd58, %rd1;
	mov.b32 	%r171, 22;
	@%p25 bra 	$L__BB2_131;
	ld.u64 	%rd59, [%rd6+184];
	setp.eq.s64 	%p26, %rd59, %rd1;
	mov.b32 	%r171, 23;
	@%p26 bra 	$L__BB2_131;
	ld.u64 	%rd60, [%rd6+192];
	setp.eq.s64 	%p27, %rd60, %rd1;
	mov.b32 	%r171, 24;
	@%p27 bra 	$L__BB2_131;
	ld.u64 	%rd61, [%rd6+200];
	setp.eq.s64 	%p28, %rd61, %rd1;
	mov.b32 	%r171, 25;
	@%p28 bra 	$L__BB2_131;
	ld.u64 	%rd62, [%rd6+208];
	setp.eq.s64 	%p29, %rd62, %rd1;
	mov.b32 	%r171, 26;
	@%p29 bra 	$L__BB2_131;
	ld.u64 	%rd63, [%rd6+216];
	setp.eq.s64 	%p30, %rd63, %rd1;
	mov.b32 	%r171, 27;
	@%p30 bra 	$L__BB2_131;
	ld.u64 	%rd64, [%rd6+224];
	setp.eq.s64 	%p31, %rd64, %rd1;
	mov.b32 	%r171, 28;
	@%p31 bra 	$L__BB2_131;
	ld.u64 	%rd65, [%rd6+232];
	setp.eq.s64 	%p32, %rd65, %rd1;
	mov.b32 	%r171, 29;
	@%p32 bra 	$L__BB2_131;
	ld.u64 	%rd66, [%rd6+240];
	setp.eq.s64 	%p33, %rd66, %rd1;
	mov.b32 	%r171, 30;
	@%p33 bra 	$L__BB2_131;
	ld.u64 	%rd67, [%rd6+248];
	setp.eq.s64 	%p34, %rd67, %rd1;
	mov.b32 	%r171, 31;
	@%p34 bra 	$L__BB2_131;
	ld.u64 	%rd68, [%rd6+256];
	setp.eq.s64 	%p35, %rd68, %rd1;
	mov.b32 	%r171, 32;
	@%p35 bra 	$L__BB2_131;
	ld.u64 	%rd69, [%rd6+264];
	setp.eq.s64 	%p36, %rd69, %rd1;
	mov.b32 	%r171, 33;
	@%p36 bra 	$L__BB2_131;
	ld.u64 	%rd70, [%rd6+272];
	setp.eq.s64 	%p37, %rd70, %rd1;
	mov.b32 	%r171, 34;
	@%p37 bra 	$L__BB2_131;
	ld.u64 	%rd71, [%rd6+280];
	setp.eq.s64 	%p38, %rd71, %rd1;
	mov.b32 	%r171, 35;
	@%p38 bra 	$L__BB2_131;
	ld.u64 	%rd72, [%rd6+288];
	setp.eq.s64 	%p39, %rd72, %rd1;
	mov.b32 	%r171, 36;
	@%p39 bra 	$L__BB2_131;
	ld.u64 	%rd73, [%rd6+296];
	setp.eq.s64 	%p40, %rd73, %rd1;
	mov.b32 	%r171, 37;
	@%p40 bra 	$L__BB2_131;
	ld.u64 	%rd74, [%rd6+304];
	setp.eq.s64 	%p41, %rd74, %rd1;
	mov.b32 	%r171, 38;
	@%p41 bra 	$L__BB2_131;
	ld.u64 	%rd75, [%rd6+312];
	setp.eq.s64 	%p42, %rd75, %rd1;
	mov.b32 	%r171, 39;
	@%p42 bra 	$L__BB2_131;
	ld.u64 	%rd76, [%rd6+320];
	setp.eq.s64 	%p43, %rd76, %rd1;
	mov.b32 	%r171, 40;
	@%p43 bra 	$L__BB2_131;
	ld.u64 	%rd77, [%rd6+328];
	setp.eq.s64 	%p44, %rd77, %rd1;
	mov.b32 	%r171, 41;
	@%p44 bra 	$L__BB2_131;
	ld.u64 	%rd78, [%rd6+336];
	setp.eq.s64 	%p45, %rd78, %rd1;
	mov.b32 	%r171, 42;
	@%p45 bra 	$L__BB2_131;
	ld.u64 	%rd79, [%rd6+344];
	setp.eq.s64 	%p46, %rd79, %rd1;
	mov.b32 	%r171, 43;
	@%p46 bra 	$L__BB2_131;
	ld.u64 	%rd80, [%rd6+352];
	setp.eq.s64 	%p47, %rd80, %rd1;
	mov.b32 	%r171, 44;
	@%p47 bra 	$L__BB2_131;
	ld.u64 	%rd81, [%rd6+360];
	setp.eq.s64 	%p48, %rd81, %rd1;
	mov.b32 	%r171, 45;
	@%p48 bra 	$L__BB2_131;
	ld.u64 	%rd82, [%rd6+368];
	setp.eq.s64 	%p49, %rd82, %rd1;
	mov.b32 	%r171, 46;
	@%p49 bra 	$L__BB2_131;
	ld.u64 	%rd83, [%rd6+376];
	setp.eq.s64 	%p50, %rd83, %rd1;
	mov.b32 	%r171, 47;
	@%p50 bra 	$L__BB2_131;
	ld.u64 	%rd84, [%rd6+384];
	setp.eq.s64 	%p51, %rd84, %rd1;
	mov.b32 	%r171, 48;
	@%p51 bra 	$L__BB2_131;
	ld.u64 	%rd85, [%rd6+392];
	setp.eq.s64 	%p52, %rd85, %rd1;
	mov.b32 	%r171, 49;
	@%p52 bra 	$L__BB2_131;
	ld.u64 	%rd86, [%rd6+400];
	setp.eq.s64 	%p53, %rd86, %rd1;
	mov.b32 	%r171, 50;
	@%p53 bra 	$L__BB2_131;
	ld.u64 	%rd87, [%rd6+408];
	setp.eq.s64 	%p54, %rd87, %rd1;
	mov.b32 	%r171, 51;
	@%p54 bra 	$L__BB2_131;
	ld.u64 	%rd88, [%rd6+416];
	setp.eq.s64 	%p55, %rd88, %rd1;
	mov.b32 	%r171, 52;
	@%p55 bra 	$L__BB2_131;
	ld.u64 	%rd89, [%rd6+424];
	setp.eq.s64 	%p56, %rd89, %rd1;
	mov.b32 	%r171, 53;
	@%p56 bra 	$L__BB2_131;
	ld.u64 	%rd90, [%rd6+432];
	setp.eq.s64 	%p57, %rd90, %rd1;
	mov.b32 	%r171, 54;
	@%p57 bra 	$L__BB2_131;
	ld.u64 	%rd91, [%rd6+440];
	setp.eq.s64 	%p58, %rd91, %rd1;
	mov.b32 	%r171, 55;
	@%p58 bra 	$L__BB2_131;
	ld.u64 	%rd92, [%rd6+448];
	setp.eq.s64 	%p59, %rd92, %rd1;
	mov.b32 	%r171, 56;
	@%p59 bra 	$L__BB2_131;
	ld.u64 	%rd93, [%rd6+456];
	setp.eq.s64 	%p60, %rd93, %rd1;
	mov.b32 	%r171, 57;
	@%p60 bra 	$L__BB2_131;
	ld.u64 	%rd94, [%rd6+464];
	setp.eq.s64 	%p61, %rd94, %rd1;
	mov.b32 	%r171, 58;
	@%p61 bra 	$L__BB2_131;
	ld.u64 	%rd95, [%rd6+472];
	setp.eq.s64 	%p62, %rd95, %rd1;
	mov.b32 	%r171, 59;
	@%p62 bra 	$L__BB2_131;
	ld.u64 	%rd96, [%rd6+480];
	setp.eq.s64 	%p63, %rd96, %rd1;
	mov.b32 	%r171, 60;
	@%p63 bra 	$L__BB2_131;
	ld.u64 	%rd97, [%rd6+488];
	setp.eq.s64 	%p64, %rd97, %rd1;
	mov.b32 	%r171, 61;
	@%p64 bra 	$L__BB2_131;
	ld.u64 	%rd98, [%rd6+496];
	setp.eq.s64 	%p65, %rd98, %rd1;
	mov.b32 	%r171, 62;
	@%p65 bra 	$L__BB2_131;
	ld.u64 	%rd99, [%rd6+504];
	setp.eq.s64 	%p66, %rd99, %rd1;
	mov.b32 	%r171, 63;
	@%p66 bra 	$L__BB2_131;
	ld.u64 	%rd100, [%rd6+512];
	setp.eq.s64 	%p67, %rd100, %rd1;
	mov.b32 	%r171, 64;
	@%p67 bra 	$L__BB2_131;
	ld.u64 	%rd101, [%rd6+520];
	setp.eq.s64 	%p68, %rd101, %rd1;
	mov.b32 	%r171, 65;
	@%p68 bra 	$L__BB2_131;
	ld.u64 	%rd102, [%rd6+528];
	setp.eq.s64 	%p69, %rd102, %rd1;
	mov.b32 	%r171, 66;
	@%p69 bra 	$L__BB2_131;
	ld.u64 	%rd103, [%rd6+536];
	setp.eq.s64 	%p70, %rd103, %rd1;
	mov.b32 	%r171, 67;
	@%p70 bra 	$L__BB2_131;
	ld.u64 	%rd104, [%rd6+544];
	setp.eq.s64 	%p71, %rd104, %rd1;
	mov.b32 	%r171, 68;
	@%p71 bra 	$L__BB2_131;
	ld.u64 	%rd105, [%rd6+552];
	setp.eq.s64 	%p72, %rd105, %rd1;
	mov.b32 	%r171, 69;
	@%p72 bra 	$L__BB2_131;
	ld.u64 	%rd106, [%rd6+560];
	setp.eq.s64 	%p73, %rd106, %rd1;
	mov.b32 	%r171, 70;
	@%p73 bra 	$L__BB2_131;
	ld.u64 	%rd107, [%rd6+568];
	setp.eq.s64 	%p74, %rd107, %rd1;
	mov.b32 	%r171, 71;
	@%p74 bra 	$L__BB2_131;
	ld.u64 	%rd108, [%rd6+576];
	setp.eq.s64 	%p75, %rd108, %rd1;
	mov.b32 	%r171, 72;
	@%p75 bra 	$L__BB2_131;
	ld.u64 	%rd109, [%rd6+584];
	setp.eq.s64 	%p76, %rd109, %rd1;
	mov.b32 	%r171, 73;
	@%p76 bra 	$L__BB2_131;
	ld.u64 	%rd110, [%rd6+592];
	setp.eq.s64 	%p77, %rd110, %rd1;
	mov.b32 	%r171, 74;
	@%p77 bra 	$L__BB2_131;
	ld.u64 	%rd111, [%rd6+600];
	setp.eq.s64 	%p78, %rd111, %rd1;
	mov.b32 	%r171, 75;
	@%p78 bra 	$L__BB2_131;
	ld.u64 	%rd112, [%rd6+608];
	setp.eq.s64 	%p79, %rd112, %rd1;
	mov.b32 	%r171, 76;
	@%p79 bra 	$L__BB2_131;
	ld.u64 	%rd113, [%rd6+616];
	setp.eq.s64 	%p80, %rd113, %rd1;
	mov.b32 	%r171, 77;
	@%p80 bra 	$L__BB2_131;
	ld.u64 	%rd114, [%rd6+624];
	setp.eq.s64 	%p81, %rd114, %rd1;
	mov.b32 	%r171, 78;
	@%p81 bra 	$L__BB2_131;
	ld.u64 	%rd115, [%rd6+632];
	setp.eq.s64 	%p82, %rd115, %rd1;
	mov.b32 	%r171, 79;
	@%p82 bra 	$L__BB2_131;
	ld.u64 	%rd116, [%rd6+640];
	setp.eq.s64 	%p83, %rd116, %rd1;
	mov.b32 	%r171, 80;
	@%p83 bra 	$L__BB2_131;
	ld.u64 	%rd117, [%rd6+648];
	setp.eq.s64 	%p84, %rd117, %rd1;
	mov.b32 	%r171, 81;
	@%p84 bra 	$L__BB2_131;
	ld.u64 	%rd118, [%rd6+656];
	setp.eq.s64 	%p85, %rd118, %rd1;
	mov.b32 	%r171, 82;
	@%p85 bra 	$L__BB2_131;
	ld.u64 	%rd119, [%rd6+664];
	setp.eq.s64 	%p86, %rd119, %rd1;
	mov.b32 	%r171, 83;
	@%p86 bra 	$L__BB2_131;
	ld.u64 	%rd120, [%rd6+672];
	setp.eq.s64 	%p87, %rd120, %rd1;
	mov.b32 	%r171, 84;
	@%p87 bra 	$L__BB2_131;
	ld.u64 	%rd121, [%rd6+680];
	setp.eq.s64 	%p88, %rd121, %rd1;
	mov.b32 	%r171, 85;
	@%p88 bra 	$L__BB2_131;
	ld.u64 	%rd122, [%rd6+688];
	setp.eq.s64 	%p89, %rd122, %rd1;
	mov.b32 	%r171, 86;
	@%p89 bra 	$L__BB2_131;
	ld.u64 	%rd123, [%rd6+696];
	setp.eq.s64 	%p90, %rd123, %rd1;
	mov.b32 	%r171, 87;
	@%p90 bra 	$L__BB2_131;
	ld.u64 	%rd124, [%rd6+704];
	setp.eq.s64 	%p91, %rd124, %rd1;
	mov.b32 	%r171, 88;
	@%p91 bra 	$L__BB2_131;
	ld.u64 	%rd125, [%rd6+712];
	setp.eq.s64 	%p92, %rd125, %rd1;
	mov.b32 	%r171, 89;
	@%p92 bra 	$L__BB2_131;
	ld.u64 	%rd126, [%rd6+720];
	setp.eq.s64 	%p93, %rd126, %rd1;
	mov.b32 	%r171, 90;
	@%p93 bra 	$L__BB2_131;
	ld.u64 	%rd127, [%rd6+728];
	setp.eq.s64 	%p94, %rd127, %rd1;
	mov.b32 	%r171, 91;
	@%p94 bra 	$L__BB2_131;
	ld.u64 	%rd128, [%rd6+736];
	setp.eq.s64 	%p95, %rd128, %rd1;
	mov.b32 	%r171, 92;
	@%p95 bra 	$L__BB2_131;
	ld.u64 	%rd129, [%rd6+744];
	setp.eq.s64 	%p96, %rd129, %rd1;
	mov.b32 	%r171, 93;
	@%p96 bra 	$L__BB2_131;
	ld.u64 	%rd130, [%rd6+752];
	setp.eq.s64 	%p97, %rd130, %rd1;
	mov.b32 	%r171, 94;
	@%p97 bra 	$L__BB2_131;
	ld.u64 	%rd131, [%rd6+760];
	setp.eq.s64 	%p98, %rd131, %rd1;
	mov.b32 	%r171, 95;
	@%p98 bra 	$L__BB2_131;
	ld.u64 	%rd132, [%rd6+768];
	setp.eq.s64 	%p99, %rd132, %rd1;
	mov.b32 	%r171, 96;
	@%p99 bra 	$L__BB2_131;
	ld.u64 	%rd133, [%rd6+776];
	setp.eq.s64 	%p100, %rd133, %rd1;
	mov.b32 	%r171, 97;
	@%p100 bra 	$L__BB2_131;
	ld.u64 	%rd134, [%rd6+784];
	setp.eq.s64 	%p101, %rd134, %rd1;
	mov.b32 	%r171, 98;
	@%p101 bra 	$L__BB2_131;
	ld.u64 	%rd135, [%rd6+792];
	setp.eq.s64 	%p102, %rd135, %rd1;
	mov.b32 	%r171, 99;
	@%p102 bra 	$L__BB2_131;
	ld.u64 	%rd136, [%rd6+800];
	setp.eq.s64 	%p103, %rd136, %rd1;
	mov.b32 	%r171, 100;
	@%p103 bra 	$L__BB2_131;
	ld.u64 	%rd137, [%rd6+808];
	setp.eq.s64 	%p104, %rd137, %rd1;
	mov.b32 	%r171, 101;
	@%p104 bra 	$L__BB2_131;
	ld.u64 	%rd138, [%rd6+816];
	setp.eq.s64 	%p105, %rd138, %rd1;
	mov.b32 	%r171, 102;
	@%p105 bra 	$L__BB2_131;
	ld.u64 	%rd139, [%rd6+824];
	setp.eq.s64 	%p106, %rd139, %rd1;
	mov.b32 	%r171, 103;
	@%p106 bra 	$L__BB2_131;
	ld.u64 	%rd140, [%rd6+832];
	setp.eq.s64 	%p107, %rd140, %rd1;
	mov.b32 	%r171, 104;
	@%p107 bra 	$L__BB2_131;
	ld.u64 	%rd141, [%rd6+840];
	setp.eq.s64 	%p108, %rd141, %rd1;
	mov.b32 	%r171, 105;
	@%p108 bra 	$L__BB2_131;
	ld.u64 	%rd142, [%rd6+848];
	setp.eq.s64 	%p109, %rd142, %rd1;
	mov.b32 	%r171, 106;
	@%p109 bra 	$L__BB2_131;
	ld.u64 	%rd143, [%rd6+856];
	setp.eq.s64 	%p110, %rd143, %rd1;
	mov.b32 	%r171, 107;
	@%p110 bra 	$L__BB2_131;
	ld.u64 	%rd144, [%rd6+864];
	setp.eq.s64 	%p111, %rd144, %rd1;
	mov.b32 	%r171, 108;
	@%p111 bra 	$L__BB2_131;
	ld.u64 	%rd145, [%rd6+872];
	setp.eq.s64 	%p112, %rd145, %rd1;
	mov.b32 	%r171, 109;
	@%p112 bra 	$L__BB2_131;
	ld.u64 	%rd146, [%rd6+880];
	setp.eq.s64 	%p113, %rd146, %rd1;
	mov.b32 	%r171, 110;
	@%p113 bra 	$L__BB2_131;
	ld.u64 	%rd147, [%rd6+888];
	setp.eq.s64 	%p114, %rd147, %rd1;
	mov.b32 	%r171, 111;
	@%p114 bra 	$L__BB2_131;
	ld.u64 	%rd148, [%rd6+896];
	setp.eq.s64 	%p115, %rd148, %rd1;
	mov.b32 	%r171, 112;
	@%p115 bra 	$L__BB2_131;
	ld.u64 	%rd149, [%rd6+904];
	setp.eq.s64 	%p116, %rd149, %rd1;
	mov.b32 	%r171, 113;
	@%p116 bra 	$L__BB2_131;
	ld.u64 	%rd150, [%rd6+912];
	setp.eq.s64 	%p117, %rd150, %rd1;
	mov.b32 	%r171, 114;
	@%p117 bra 	$L__BB2_131;
	ld.u64 	%rd151, [%rd6+920];
	setp.eq.s64 	%p118, %rd151, %rd1;
	mov.b32 	%r171, 115;
	@%p118 bra 	$L__BB2_131;
	ld.u64 	%rd152, [%rd6+928];
	setp.eq.s64 	%p119, %rd152, %rd1;
	mov.b32 	%r171, 116;
	@%p119 bra 	$L__BB2_131;
	ld.u64 	%rd153, [%rd6+936];
	setp.eq.s64 	%p120, %rd153, %rd1;
	mov.b32 	%r171, 117;
	@%p120 bra 	$L__BB2_131;
	ld.u64 	%rd154, [%rd6+944];
	setp.eq.s64 	%p121, %rd154, %rd1;
	mov.b32 	%r171, 118;
	@%p121 bra 	$L__BB2_131;
	ld.u64 	%rd155, [%rd6+952];
	setp.eq.s64 	%p122, %rd155, %rd1;
	mov.b32 	%r171, 119;
	@%p122 bra 	$L__BB2_131;
	ld.u64 	%rd156, [%rd6+960];
	setp.eq.s64 	%p123, %rd156, %rd1;
	mov.b32 	%r171, 120;
	@%p123 bra 	$L__BB2_131;
	ld.u64 	%rd157, [%rd6+968];
	setp.eq.s64 	%p124, %rd157, %rd1;
	mov.b32 	%r171, 121;
	@%p124 bra 	$L__BB2_131;
	ld.u64 	%rd158, [%rd6+976];
	setp.eq.s64 	%p125, %rd158, %rd1;
	mov.b32 	%r171, 122;
	@%p125 bra 	$L__BB2_131;
	ld.u64 	%rd159, [%rd6+984];
	setp.eq.s64 	%p126, %rd159, %rd1;
	mov.b32 	%r171, 123;
	@%p126 bra 	$L__BB2_131;
	ld.u64 	%rd160, [%rd6+992];
	setp.eq.s64 	%p127, %rd160, %rd1;
	mov.b32 	%r171, 124;
	@%p127 bra 	$L__BB2_131;
	ld.u64 	%rd161, [%rd6+1000];
	setp.eq.s64 	%p128, %rd161, %rd1;
	mov.b32 	%r171, 125;
	@%p128 bra 	$L__BB2_131;
	ld.u64 	%rd162, [%rd6+1008];
	setp.eq.s64 	%p129, %rd162, %rd1;
	mov.b32 	%r171, 126;
	@%p129 bra 	$L__BB2_131;
	ld.u64 	%rd163, [%rd6+1016];
	setp.eq.s64 	%p130, %rd163, %rd1;
	selp.b32 	%r171, 127, %r179, %p130;
	selp.b16 	%rs136, 1, %rs137, %p130;
$L__BB2_131:
	ld.global.nc.u64 	%rd7, [%rd4];
	ld.u64 	%rd164, [%rd2+32];
	setp.ge.u64 	%p131, %rd7, %rd164;
	and.b16  	%rs133, %rs136, 255;
	setp.ne.s16 	%p132, %rs133, 0;
	or.pred  	%p133, %p131, %p132;
	@%p133 bra 	$L__BB2_134;
	ld.u32 	%r172, [%rd2+44];
	setp.lt.u32 	%p135, %r172, 128;
	@%p135 bra 	$L__BB2_136;
	mov.b64 	%rd187, 0;
	st.global.u64 	[%rd5], %rd187;
	bra.uni 	$L__BB2_152;
$L__BB2_134:
	setp.ne.s16 	%p134, %rs133, 0;
	@%p134 bra 	$L__BB2_141;
	ld.u32 	%r172, [%rd2+44];
$L__BB2_136:
	add.s32 	%r9, %r172, 1;
	st.u32 	[%rd2+44], %r9;
	setp.gt.u32 	%p136, %r9, 128;
	@%p136 bra 	$L__BB2_138;
	add.s32 	%r171, %r172, 2;
	bra.uni 	$L__BB2_139;
$L__BB2_138:
	ld.u32 	%r171, [%rd2+40];
$L__BB2_139:
	setp.lt.u32 	%p137, %r9, 129;
	@%p137 bra 	$L__BB2_141;
	mov.b32 	%r160, 128;
	st.u32 	[%rd2+44], %r160;
$L__BB2_141:
	mul.wide.s32 	%rd166, %r171, 8;
	add.s64 	%rd167, %rd6, %rd166;
	st.u64 	[%rd167], %rd1;
	ld.u64 	%rd8, [%rd2+8];
	add.s64 	%rd168, %rd8, %rd166;
	st.u64 	[%rd168], %rd7;
	mov.b64 	%rd192, -1;
	mov.b32 	%r175, 0;
	mov.u32 	%r177, %r175;
$L__BB2_142:
	mul.wide.u32 	%rd169, %r175, 8;
	add.s64 	%rd10, %rd6, %rd169;
	ld.u64 	%rd170, [%rd10];
	setp.eq.s64 	%p138, %rd170, -1;
	@%p138 bra 	$L__BB2_151;
	add.s64 	%rd11, %rd8, %rd169;
	ld.u64 	%rd172, [%rd11];
	setp.lt.u64 	%p139, %rd172, %rd192;
	min.u64 	%rd192, %rd172, %rd192;
	selp.b32 	%r177, %r175, %r177, %p139;
	ld.u64 	%rd173, [%rd10+8];
	setp.eq.s64 	%p140, %rd173, -1;
	@%p140 bra 	$L__BB2_151;
	add.s32 	%r162, %r175, 1;
	ld.u64 	%rd174, [%rd11+8];
	setp.lt.u64 	%p141, %rd174, %rd192;
	min.u64 	%rd192, %rd174, %rd192;
	selp.b32 	%r177, %r162, %r177, %p141;
	ld.u64 	%rd175, [%rd10+16];
	setp.eq.s64 	%p142, %rd175, -1;
	@%p142 bra 	$L__BB2_151;
	add.s32 	%r163, %r175, 2;
	ld.u64 	%rd176, [%rd11+16];
	setp.lt.u64 	%p143, %rd176, %rd192;
	min.u64 	%rd192, %rd176, %rd192;
	selp.b32 	%r177, %r163, %r177, %p143;
	ld.u64 	%rd177, [%rd10+24];
	setp.eq.s64 	%p144, %rd177, -1;
	@%p144 bra 	$L__BB2_151;
	add.s32 	%r164, %r175, 3;
	ld.u64 	%rd178, [%rd11+24];
	setp.lt.u64 	%p145, %rd178, %rd192;
	min.u64 	%rd192, %rd178, %rd192;
	selp.b32 	%r177, %r164, %r177, %p145;
	ld.u64 	%rd179, [%rd10+32];
	setp.eq.s64 	%p146, %rd179, -1;
	@%p146 bra 	$L__BB2_151;
	add.s32 	%r165, %r175, 4;
	ld.u64 	%rd180, [%rd11+32];
	setp.lt.u64 	%p147, %rd180, %rd192;
	min.u64 	%rd192, %rd180, %rd192;
	selp.b32 	%r177, %r165, %r177, %p147;
	ld.u64 	%rd181, [%rd10+40];
	setp.eq.s64 	%p148, %rd181, -1;
	@%p148 bra 	$L__BB2_151;
	add.s32 	%r166, %r175, 5;
	ld.u64 	%rd182, [%rd11+40];
	setp.lt.u64 	%p149, %rd182, %rd192;
	min.u64 	%rd192, %rd182, %rd192;
	selp.b32 	%r177, %r166, %r177, %p149;
	ld.u64 	%rd183, [%rd10+48];
	setp.eq.s64 	%p150, %rd183, -1;
	@%p150 bra 	$L__BB2_151;
	add.s32 	%r167, %r175, 6;
	ld.u64 	%rd184, [%rd11+48];
	setp.lt.u64 	%p151, %rd184, %rd192;
	min.u64 	%rd192, %rd184, %rd192;
	selp.b32 	%r177, %r167, %r177, %p151;
	ld.u64 	%rd185, [%rd10+56];
	setp.eq.s64 	%p152, %rd185, -1;
	@%p152 bra 	$L__BB2_151;
	add.s32 	%r168, %r175, 7;
	ld.u64 	%rd186, [%rd11+56];
	setp.lt.u64 	%p153, %rd186, %rd192;
	min.u64 	%rd192, %rd186, %rd192;
	selp.b32 	%r177, %r168, %r177, %p153;
	add.s32 	%r175, %r175, 8;
	setp.ne.s32 	%p154, %r175, 128;
	@%p154 bra 	$L__BB2_142;
$L__BB2_151:
	st.u32 	[%rd2+40], %r177;
	st.u64 	[%rd2+32], %rd192;
$L__BB2_152:
	atom.exch.b32 	%r169, [%rd3], 0;
	mov.u32 	%r179, %r171;
	mov.u16 	%rs137, %rs136;
$L__BB2_153:
	setp.ne.s32 	%p155, %r3, 0;
	@%p155 bra 	$L__BB2_2;
	ld.u64 	%rd188, [%rd2+24];
	mul.wide.s32 	%rd189, %r179, 256;
	add.s64 	%rd190, %rd188, %rd189;
	st.global.u64 	[%rd5], %rd190;
$L__BB2_155:
	ret;

}
	// .globl	_Z7upsert_PK5TablePKmS3_PP6Vectori
.visible .entry _Z7upsert_PK5TablePKmS3_PP6Vectori(
	.param .u64 .ptr .align 1 _Z7upsert_PK5TablePKmS3_PP6Vectori_param_0,
	.param .u64 .ptr .align 1 _Z7upsert_PK5TablePKmS3_PP6Vectori_param_1,
	.param .u64 .ptr .align 1 _Z7upsert_PK5TablePKmS3_PP6Vectori_param_2,
	.param .u64 .ptr .align 1 _Z7upsert_PK5TablePKmS3_PP6Vectori_param_3,
	.param .u32 _Z7upsert_PK5TablePKmS3_PP6Vectori_param_4
)
{
	.reg .pred 	%p<385>;
	.reg .b32 	%r<6>;
	.reg .b64 	%rd<414>;

	ld.param.u64 	%rd6, [_Z7upsert_PK5TablePKmS3_PP6Vectori_param_0];
	ld.param.u64 	%rd7, [_Z7upsert_PK5TablePKmS3_PP6Vectori_param_1];
	ld.param.u64 	%rd8, [_Z7upsert_PK5TablePKmS3_PP6Vectori_param_2];
	ld.param.u64 	%rd9, [_Z7upsert_PK5TablePKmS3_PP6Vectori_param_3];
	ld.param.u32 	%r2, [_Z7upsert_PK5TablePKmS3_PP6Vectori_param_4];
	mov.u32 	%r3, %ctaid.x;
	mov.u32 	%r4, %ntid.x;
	mov.u32 	%r5, %tid.x;
	mad.lo.s32 	%r1, %r3, %r4, %r5;
	setp.ge.s32 	%p1, %r1, %r2;
	@%p1 bra 	$L__BB3_130;
	cvta.to.global.u64 	%rd11, %rd7;
	cvta.to.global.u64 	%rd12, %rd6;
	mul.wide.s32 	%rd13, %r1, 8;
	add.s64 	%rd14, %rd11, %rd13;
	ld.global.nc.u64 	%rd15, [%rd14];
	and.b64  	%rd16, %rd15, 1048575;
	ld.global.nc.u64 	%rd17, [%rd12];
	mad.lo.s64 	%rd2, %rd16, 48, %rd17;
	ld.u64 	%rd3, [%rd2];
	atom.relaxed.cas.b64 	%rd18, [%rd3], -1, %rd15;
	setp.eq.s64 	%p2, %rd18, -1;
	setp.eq.s64 	%p3, %rd15, %rd18;
	or.pred  	%p4, %p2, %p3;
	mov.b64 	%rd413, 0;
	@%p4 bra 	$L__BB3_129;
	atom.relaxed.cas.b64 	%rd21, [%rd3+8], -1, %rd15;
	setp.eq.s64 	%p5, %rd21, -1;
	setp.eq.s64 	%p6, %rd15, %rd21;
	or.pred  	%p7, %p5, %p6;
	mov.b64 	%rd413, 1;
	@%p7 bra 	$L__BB3_129;
	atom.relaxed.cas.b64 	%rd24, [%rd3+16], -1, %rd15;
	setp.eq.s64 	%p8, %rd24, -1;
	setp.eq.s64 	%p9, %rd15, %rd24;
	or.pred  	%p10, %p8, %p9;
	mov.b64 	%rd413, 2;
	@%p10 bra 	$L__BB3_129;
	atom.relaxed.cas.b64 	%rd27, [%rd3+24], -1, %rd15;
	setp.eq.s64 	%p11, %rd27, -1;
	setp.eq.s64 	%p12, %rd15, %rd27;
	or.pred  	%p13, %p11, %p12;
	mov.b64 	%rd413, 3;
	@%p13 bra 	$L__BB3_129;
	atom.relaxed.cas.b64 	%rd30, [%rd3+32], -1, %rd15;
	setp.eq.s64 	%p14, %rd30, -1;
	setp.eq.s64 	%p15, %rd15, %rd30;
	or.pred  	%p16, %p14, %p15;
	mov.b64 	%rd413, 4;
	@%p16 bra 	$L__BB3_129;
	atom.relaxed.cas.b64 	%rd33, [%rd3+40], -1, %rd15;
	setp.eq.s64 	%p17, %rd33, -1;
	setp.eq.s64 	%p18, %rd15, %rd33;
	or.pred  	%p19, %p17, %p18;
	mov.b64 	%rd413, 5;
	@%p19 bra 	$L__BB3_129;
	atom.relaxed.cas.b64 	%rd36, [%rd3+48], -1, %rd15;
	setp.eq.s64 	%p20, %rd36, -1;
	setp.eq.s64 	%p21, %rd15, %rd36;
	or.pred  	%p22, %p20, %p21;
	mov.b64 	%rd413, 6;
	@%p22 bra 	$L__BB3_129;
	atom.relaxed.cas.b64 	%rd39, [%rd3+56], -1, %rd15;
	setp.eq.s64 	%p23, %rd39, -1;
	setp.eq.s64 	%p24, %rd15, %rd39;
	or.pred  	%p25, %p23, %p24;
	mov.b64 	%rd413, 7;
	@%p25 bra 	$L__BB3_129;
	atom.relaxed.cas.b64 	%rd42, [%rd3+64], -1, %rd15;
	setp.eq.s64 	%p26, %rd42, -1;
	setp.eq.s64 	%p27, %rd15, %rd42;
	or.pred  	%p28, %p26, %p27;
	mov.b64 	%rd413, 8;
	@%p28 bra 	$L__BB3_129;
	atom.relaxed.cas.b64 	%rd45, [%rd3+72], -1, %rd15;
	setp.eq.s64 	%p29, %rd45, -1;
	setp.eq.s64 	%p30, %rd15, %rd45;
	or.pred  	%p31, %p29, %p30;
	mov.b64 	%rd413, 9;
	@%p31 bra 	$L__BB3_129;
	atom.relaxed.cas.b64 	%rd48, [%rd3+80], -1, %rd15;
	setp.eq.s64 	%p32, %rd48, -1;
	setp.eq.s64 	%p33, %rd15, %rd48;
	or.pred  	%p34, %p32, %p33;
	mov.b64 	%rd413, 10;
	@%p34 bra 	$L__BB3_129;
	atom.relaxed.cas.b64 	%rd51, [%rd3+88], -1, %rd15;
	setp.eq.s64 	%p35, %rd51, -1;
	setp.eq.s64 	%p36, %rd15, %rd51;
	or.pred  	%p37, %p35, %p36;
	mov.b64 	%rd413, 11;
	@%p37 bra 	$L__BB3_129;
	atom.relaxed.cas.b64 	%rd54, [%rd3+96], -1, %rd15;
	setp.eq.s64 	%p38, %rd54, -1;
	setp.eq.s64 	%p39, %rd15, %rd54;
	or.pred  	%p40, %p38, %p39;
	mov.b64 	%rd413, 12;
	@%p40 bra 	$L__BB3_129;
	atom.relaxed.cas.b64 	%rd57, [%rd3+104], -1, %rd15;
	setp.eq.s64 	%p41, %rd57, -1;
	setp.eq.s64 	%p42, %rd15, %rd57;
	or.pred  	%p43, %p41, %p42;
	mov.b64 	%rd413, 13;
	@%p43 bra 	$L__BB3_129;
	atom.relaxed.cas.b64 	%rd60, [%rd3+112], -1, %rd15;
	setp.eq.s64 	%p44, %rd60, -1;
	setp.eq.s64 	%p45, %rd15, %rd60;
	or.pred  	%p46, %p44, %p45;
	mov.b64 	%rd413, 14;
	@%p46 bra 	$L__BB3_129;
	atom.relaxed.cas.b64 	%rd63, [%rd3+120], -1, %rd15;
	setp.eq.s64 	%p47, %rd63, -1;
	setp.eq.s64 	%p48, %rd15, %rd63;
	or.pred  	%p49, %p47, %p48;
	mov.b64 	%rd413, 15;
	@%p49 bra 	$L__BB3_129;
	atom.relaxed.cas.b64 	%rd66, [%rd3+128], -1, %rd15;
	setp.eq.s64 	%p50, %rd66, -1;
	setp.eq.s64 	%p51, %rd15, %rd66;
	or.pred  	%p52, %p50, %p51;
	mov.b64 	%rd413, 16;
	@%p52 bra 	$L__BB3_129;
	atom.relaxed.cas.b64 	%rd69, [%rd3+136], -1, %rd15;
	setp.eq.s64 	%p53, %rd69, -1;
	setp.eq.s64 	%p54, %rd15, %rd69;
	or.pred  	%p55, %p53, %p54;
	mov.b64 	%rd413, 17;
	@%p55 bra 	$L__BB3_129;
	atom.relaxed.cas.b64 	%rd72, [%rd3+144], -1, %rd15;
	setp.eq.s64 	%p56, %rd72, -1;
	setp.eq.s64 	%p57, %rd15, %rd72;
	or.pred  	%p58, %p56, %p57;
	mov.b64 	%rd413, 18;
	@%p58 bra 	$L__BB3_129;
	atom.relaxed.cas.b64 	%rd75, [%rd3+152], -1, %rd15;
	setp.eq.s64 	%p59, %rd75, -1;
	setp.eq.s64 	%p60, %rd15, %rd75;
	or.pred  	%p61, %p59, %p60;
	mov.b64 	%rd413, 19;
	@%p61 bra 	$L__BB3_129;
	atom.relaxed.cas.b64 	%rd78, [%rd3+160], -1, %rd15;
	setp.eq.s64 	%p62, %rd78, -1;
	setp.eq.s64 	%p63, %rd15, %rd78;
	or.pred  	%p64, %p62, %p63;
	mov.b64 	%rd413, 20;
	@%p64 bra 	$L__BB3_129;
	atom.relaxed.cas.b64 	%rd81, [%rd3+168], -1, %rd15;
	setp.eq.s64 	%p65, %rd81, -1;
	setp.eq.s64 	%p66, %rd15, %rd81;
	or.pred  	%p67, %p65, %p66;
	mov.b64 	%rd413, 21;
	@%p67 bra 	$L__BB3_129;
	atom.relaxed.cas.b64 	%rd84, [%rd3+176], -1, %rd15;
	setp.eq.s64 	%p68, %rd84, -1;
	setp.eq.s64 	%p69, %rd15, %rd84;
	or.pred  	%p70, %p68, %p69;
	mov.b64 	%rd413, 22;
	@%p70 bra 	$L__BB3_129;
	atom.relaxed.cas.b64 	%rd87, [%rd3+184], -1, %rd15;
	setp.eq.s64 	%p71, %rd87, -1;
	setp.eq.s64 	%p72, %rd15, %rd87;
	or.pred  	%p73, %p71, %p72;
	mov.b64 	%rd413, 23;
	@%p73 bra 	$L__BB3_129;
	atom.relaxed.cas.b64 	%rd90, [%rd3+192], -1, %rd15;
	setp.eq.s64 	%p74, %rd90, -1;
	setp.eq.s64 	%p75, %rd15, %rd90;
	or.pred  	%p76, %p74, %p75;
	mov.b64 	%rd413, 24;
	@%p76 bra 	$L__BB3_129;
	atom.relaxed.cas.b64 	%rd93, [%rd3+200], -1, %rd15;
	setp.eq.s64 	%p77, %rd93, -1;
	setp.eq.s64 	%p78, %rd15, %rd93;
	or.pred  	%p79, %p77, %p78;
	mov.b64 	%rd413, 25;
	@%p79 bra 	$L__BB3_129;
	atom.relaxed.cas.b64 	%rd96, [%rd3+208], -1, %rd15;
	setp.eq.s64 	%p80, %rd96, -1;
	setp.eq.s64 	%p81, %rd15, %rd96;
	or.pred  	%p82, %p80, %p81;
	mov.b64 	%rd413, 26;
	@%p82 bra 	$L__BB3_129;
	atom.relaxed.cas.b64 	%rd99, [%rd3+216], -1, %rd15;
	setp.eq.s64 	%p83, %rd99, -1;
	setp.eq.s64 	%p84, %rd15, %rd99;
	or.pred  	%p85, %p83, %p84;
	mov.b64 	%rd413, 27;
	@%p85 bra 	$L__BB3_129;
	atom.relaxed.cas.b64 	%rd102, [%rd3+224], -1, %rd15;
	setp.eq.s64 	%p86, %rd102, -1;
	setp.eq.s64 	%p87, %rd15, %rd102;
	or.pred  	%p88, %p86, %p87;
	mov.b64 	%rd413, 28;
	@%p88 bra 	$L__BB3_129;
	atom.relaxed.cas.b64 	%rd105, [%rd3+232], -1, %rd15;
	setp.eq.s64 	%p89, %rd105, -1;
	setp.eq.s64 	%p90, %rd15, %rd105;
	or.pred  	%p91, %p89, %p90;
	mov.b64 	%rd413, 29;
	@%p91 bra 	$L__BB3_129;
	atom.relaxed.cas.b64 	%rd108, [%rd3+240], -1, %rd15;
	setp.eq.s64 	%p92, %rd108, -1;
	setp.eq.s64 	%p93, %rd15, %rd108;
	or.pred  	%p94, %p92, %p93;
	mov.b64 	%rd413, 30;
	@%p94 bra 	$L__BB3_129;
	atom.relaxed.cas.b64 	%rd111, [%rd3+248], -1, %rd15;
	setp.eq.s64 	%p95, %rd111, -1;
	setp.eq.s64 	%p96, %rd15, %rd111;
	or.pred  	%p97, %p95, %p96;
	mov.b64 	%rd413, 31;
	@%p97 bra 	$L__BB3_129;
	atom.relaxed.cas.b64 	%rd114, [%rd3+256], -1, %rd15;
	setp.eq.s64 	%p98, %rd114, -1;
	setp.eq.s64 	%p99, %rd15, %rd114;
	or.pred  	%p100, %p98, %p99;
	mov.b64 	%rd413, 32;
	@%p100 bra 	$L__BB3_129;
	atom.relaxed.cas.b64 	%rd117, [%rd3+264], -1, %rd15;
	setp.eq.s64 	%p101, %rd117, -1;
	setp.eq.s64 	%p102, %rd15, %rd117;
	or.pred  	%p103, %p101, %p102;
	mov.b64 	%rd413, 33;
	@%p103 bra 	$L__BB3_129;
	atom.relaxed.cas.b64 	%rd120, [%rd3+272], -1, %rd15;
	setp.eq.s64 	%p104, %rd120, -1;
	setp.eq.s64 	%p105, %rd15, %rd120;
	or.pred  	%p106, %p104, %p105;
	mov.b64 	%rd413, 34;
	@%p106 bra 	$L__BB3_129;
	atom.relaxed.cas.b64 	%rd123, [%rd3+280], -1, %rd15;
	setp.eq.s64 	%p107, %rd123, -1;
	setp.eq.s64 	%p108, %rd15, %rd123;
	or.pred  	%p109, %p107, %p108;
	mov.b64 	%rd413, 35;
	@%p109 bra 	$L__BB3_129;
	atom.relaxed.cas.b64 	%rd126, [%rd3+288], -1, %rd15;
	setp.eq.s64 	%p110, %rd126, -1;
	setp.eq.s64 	%p111, %rd15, %rd126;
	or.pred  	%p112, %p110, %p111;
	mov.b64 	%rd413, 36;
	@%p112 bra 	$L__BB3_129;
	atom.relaxed.cas.b64 	%rd129, [%rd3+296], -1, %rd15;
	setp.eq.s64 	%p113, %rd129, -1;
	setp.eq.s64 	%p114, %rd15, %rd129;
	or.pred  	%p115, %p113, %p114;
	mov.b64 	%rd413, 37;
	@%p115 bra 	$L__BB3_129;
	atom.relaxed.cas.b64 	%rd132, [%rd3+304], -1, %rd15;
	setp.eq.s64 	%p116, %rd132, -1;
	setp.eq.s64 	%p117, %rd15, %rd132;
	or.pred  	%p118, %p116, %p117;
	mov.b64 	%rd413, 38;
	@%p118 bra 	$L__BB3_129;
	atom.relaxed.cas.b64 	%rd135, [%rd3+312], -1, %rd15;
	setp.eq.s64 	%p119, %rd135, -1;
	setp.eq.s64 	%p120, %rd15, %rd135;
	or.pred  	%p121, %p119, %p120;
	mov.b64 	%rd413, 39;
	@%p121 bra 	$L__BB3_129;
	atom.relaxed.cas.b64 	%rd138, [%rd3+320], -1, %rd15;
	setp.eq.s64 	%p122, %rd138, -1;
	setp.eq.s64 	%p123, %rd15, %rd138;
	or.pred  	%p124, %p122, %p123;
	mov.b64 	%rd413, 40;
	@%p124 bra 	$L__BB3_129;
	atom.relaxed.cas.b64 	%rd141, [%rd3+328], -1, %rd15;
	setp.eq.s64 	%p125, %rd141, -1;
	setp.eq.s64 	%p126, %rd15, %rd141;
	or.pred  	%p127, %p125, %p126;
	mov.b64 	%rd413, 41;
	@%p127 bra 	$L__BB3_129;
	atom.relaxed.cas.b64 	%rd144, [%rd3+336], -1, %rd15;
	setp.eq.s64 	%p128, %rd144, -1;
	setp.eq.s64 	%p129, %rd15, %rd144;
	or.pred  	%p130, %p128, %p129;
	mov.b64 	%rd413, 42;
	@%p130 bra 	$L__BB3_129;
	atom.relaxed.cas.b64 	%rd147, [%rd3+344], -1, %rd15;
	setp.eq.s64 	%p131, %rd147, -1;
	setp.eq.s64 	%p132, %rd15, %rd147;
	or.pred  	%p133, %p131, %p132;
	mov.b64 	%rd413, 43;
	@%p133 bra 	$L__BB3_129;
	atom.relaxed.cas.b64 	%rd150, [%rd3+352], -1, %rd15;
	setp.eq.s64 	%p134, %rd150, -1;
	setp.eq.s64 	%p135, %rd15, %rd150;
	or.pred  	%p136, %p134, %p135;
	mov.b64 	%rd413, 44;
	@%p136 bra 	$L__BB3_129;
	atom.relaxed.cas.b64 	%rd153, [%rd3+360], -1, %rd15;
	setp.eq.s64 	%p137, %rd153, -1;
	setp.eq.s64 	%p138, %rd15, %rd153;
	or.pred  	%p139, %p137, %p138;
	mov.b64 	%rd413, 45;
	@%p139 bra 	$L__BB3_129;
	atom.relaxed.cas.b64 	%rd156, [%rd3+368], -1, %rd15;
	setp.eq.s64 	%p140, %rd156, -1;
	setp.eq.s64 	%p141, %rd15, %rd156;
	or.pred  	%p142, %p140, %p141;
	mov.b64 	%rd413, 46;
	@%p142 bra 	$L__BB3_129;
	atom.relaxed.cas.b64 	%rd159, [%rd3+376], -1, %rd15;
	setp.eq.s64 	%p143, %rd159, -1;
	setp.eq.s64 	%p144, %rd15, %rd159;
	or.pred  	%p145, %p143, %p144;
	mov.b64 	%rd413, 47;
	@%p145 bra 	$L__BB3_129;
	atom.relaxed.cas.b64 	%rd162, [%rd3+384], -1, %rd15;
	setp.eq.s64 	%p146, %rd162, -1;
	setp.eq.s64 	%p147, %rd15, %rd162;
	or.pred  	%p148, %p146, %p147;
	mov.b64 	%rd413, 48;
	@%p148 bra 	$L__BB3_129;
	atom.relaxed.cas.b64 	%rd165, [%rd3+392], -1, %rd15;
	setp.eq.s64 	%p149, %rd165, -1;
	setp.eq.s64 	%p150, %rd15, %rd165;
	or.pred  	%p151, %p149, %p150;
	mov.b64 	%rd413, 49;
	@%p151 bra 	$L__BB3_129;
	atom.relaxed.cas.b64 	%rd168, [%rd3+400], -1, %rd15;
	setp.eq.s64 	%p152, %rd168, -1;
	setp.eq.s64 	%p153, %rd15, %rd168;
	or.pred  	%p154, %p152, %p153;
	mov.b64 	%rd413, 50;
	@%p154 bra 	$L__BB3_129;
	atom.relaxed.cas.b64 	%rd171, [%rd3+408], -1, %rd15;
	setp.eq.s64 	%p155, %rd171, -1;
	setp.eq.s64 	%p156, %rd15, %rd171;
	or.pred  	%p157, %p155, %p156;
	mov.b64 	%rd413, 51;
	@%p157 bra 	$L__BB3_129;
	atom.relaxed.cas.b64 	%rd174, [%rd3+416], -1, %rd15;
	setp.eq.s64 	%p158, %rd174, -1;
	setp.eq.s64 	%p159, %rd15, %rd174;
	or.pred  	%p160, %p158, %p159;
	mov.b64 	%rd413, 52;
	@%p160 bra 	$L__BB3_129;
	atom.relaxed.cas.b64 	%rd177, [%rd3+424], -1, %rd15;
	setp.eq.s64 	%p161, %rd177, -1;
	setp.eq.s64 	%p162, %rd15, %rd177;
	or.pred  	%p163, %p161, %p162;
	mov.b64 	%rd413, 53;
	@%p163 bra 	$L__BB3_129;
	atom.relaxed.cas.b64 	%rd180, [%rd3+432], -1, %rd15;
	setp.eq.s64 	%p164, %rd180, -1;
	setp.eq.s64 	%p165, %rd15, %rd180;
	or.pred  	%p166, %p164, %p165;
	mov.b64 	%rd413, 54;
	@%p166 bra 	$L__BB3_129;
	atom.relaxed.cas.b64 	%rd183, [%rd3+440], -1, %rd15;
	setp.eq.s64 	%p167, %rd183, -1;
	setp.eq.s64 	%p168, %rd15, %rd183;
	or.pred  	%p169, %p167, %p168;
	mov.b64 	%rd413, 55;
	@%p169 bra 	$L__BB3_129;
	atom.relaxed.cas.b64 	%rd186, [%rd3+448], -1, %rd15;
	setp.eq.s64 	%p170, %rd186, -1;
	setp.eq.s64 	%p171, %rd15, %rd186;
	or.pred  	%p172, %p170, %p171;
	mov.b64 	%rd413, 56;
	@%p172 bra 	$L__BB3_129;
	atom.relaxed.cas.b64 	%rd189, [%rd3+456], -1, %rd15;
	setp.eq.s64 	%p173, %rd189, -1;
	setp.eq.s64 	%p174, %rd15, %rd189;
	or.pred  	%p175, %p173, %p174;
	mov.b64 	%rd413, 57;
	@%p175 bra 	$L__BB3_129;
	atom.relaxed.cas.b64 	%rd192, [%rd3+464], -1, %rd15;
	setp.eq.s64 	%p176, %rd192, -1;
	setp.eq.s64 	%p177, %rd15, %rd192;
	or.pred  	%p178, %p176, %p177;
	mov.b64 	%rd413, 58;
	@%p178 bra 	$L__BB3_129;
	atom.relaxed.cas.b64 	%rd195, [%rd3+472], -1, %rd15;
	setp.eq.s64 	%p179, %rd195, -1;
	setp.eq.s64 	%p180, %rd15, %rd195;
	or.pred  	%p181, %p179, %p180;
	mov.b64 	%rd413, 59;
	@%p181 bra 	$L__BB3_129;
	atom.relaxed.cas.b64 	%rd198, [%rd3+480], -1, %rd15;
	setp.eq.s64 	%p182, %rd198, -1;
	setp.eq.s64 	%p183, %rd15, %rd198;
	or.pred  	%p184, %p182, %p183;
	mov.b64 	%rd413, 60;
	@%p184 bra 	$L__BB3_129;
	atom.relaxed.cas.b64 	%rd201, [%rd3+488], -1, %rd15;
	setp.eq.s64 	%p185, %rd201, -1;
	setp.eq.s64 	%p186, %rd15, %rd201;
	or.pred  	%p187, %p185, %p186;
	mov.b64 	%rd413, 61;
	@%p187 bra 	$L__BB3_129;
	atom.relaxed.cas.b64 	%rd204, [%rd3+496], -1, %rd15;
	setp.eq.s64 	%p188, %rd204, -1;
	setp.eq.s64 	%p189, %rd15, %rd204;
	or.pred  	%p190, %p188, %p189;
	mov.b64 	%rd413, 62;
	@%p190 bra 	$L__BB3_129;
	atom.relaxed.cas.b64 	%rd207, [%rd3+504], -1, %rd15;
	setp.eq.s64 	%p191, %rd207, -1;
	setp.eq.s64 	%p192, %rd15, %rd207;
	or.pred  	%p193, %p191, %p192;
	mov.b64 	%rd413, 63;
	@%p193 bra 	$L__BB3_129;
	atom.relaxed.cas.b64 	%rd210, [%rd3+512], -1, %rd15;
	setp.eq.s64 	%p194, %rd210, -1;
	setp.eq.s64 	%p195, %rd15, %rd210;
	or.pred  	%p196, %p194, %p195;
	mov.b64 	%rd413, 64;
	@%p196 bra 	$L__BB3_129;
	atom.relaxed.cas.b64 	%rd213, [%rd3+520], -1, %rd15;
	setp.eq.s64 	%p197, %rd213, -1;
	setp.eq.s64 	%p198, %rd15, %rd213;
	or.pred  	%p199, %p197, %p198;
	mov.b64 	%rd413, 65;
	@%p199 bra 	$L__BB3_129;
	atom.relaxed.cas.b64 	%rd216, [%rd3+528], -1, %rd15;
	setp.eq.s64 	%p200, %rd216, -1;
	setp.eq.s64 	%p201, %rd15, %rd216;
	or.pred  	%p202, %p200, %p201;
	mov.b64 	%rd413, 66;
	@%p202 bra 	$L__BB3_129;
	atom.relaxed.cas.b64 	%rd219, [%rd3+536], -1, %rd15;
	setp.eq.s64 	%p203, %rd219, -1;
	setp.eq.s64 	%p204, %rd15, %rd219;
	or.pred  	%p205, %p203, %p204;
	mov.b64 	%rd413, 67;
	@%p205 bra 	$L__BB3_129;
	atom.relaxed.cas.b64 	%rd222, [%rd3+544], -1, %rd15;
	setp.eq.s64 	%p206, %rd222, -1;
	setp.eq.s64 	%p207, %rd15, %rd222;
	or.pred  	%p208, %p206, %p207;
	mov.b64 	%rd413, 68;
	@%p208 bra 	$L__BB3_129;
	atom.relaxed.cas.b64 	%rd225, [%rd3+552], -1, %rd15;
	setp.eq.s64 	%p209, %rd225, -1;
	setp.eq.s64 	%p210, %rd15, %rd225;
	or.pred  	%p211, %p209, %p210;
	mov.b64 	%rd413, 69;
	@%p211 bra 	$L__BB3_129;
	atom.relaxed.cas.b64 	%rd228, [%rd3+560], -1, %rd15;
	setp.eq.s64 	%p212, %rd228, -1;
	setp.eq.s64 	%p213, %rd15, %rd228;
	or.pred  	%p214, %p212, %p213;
	mov.b64 	%rd413, 70;
	@%p214 bra 	$L__BB3_129;
	atom.relaxed.cas.b64 	%rd231, [%rd3+568], -1, %rd15;
	setp.eq.s64 	%p215, %rd231, -1;
	setp.eq.s64 	%p216, %rd15, %rd231;
	or.pred  	%p217, %p215, %p216;
	mov.b64 	%rd413, 71;
	@%p217 bra 	$L__BB3_129;
	atom.relaxed.cas.b64 	%rd234, [%rd3+576], -1, %rd15;
	setp.eq.s64 	%p218, %rd234, -1;
	setp.eq.s64 	%p219, %rd15, %rd234;
	or.pred  	%p220, %p218, %p219;
	mov.b64 	%rd413, 72;
	@%p220 bra 	$L__BB3_129;
	atom.relaxed.cas.b64 	%rd237, [%rd3+584], -1, %rd15;
	setp.eq.s64 	%p221, %rd237, -1;
	setp.eq.s64 	%p222, %rd15, %rd237;
	or.pred  	%p223, %p221, %p222;
	mov.b64 	%rd413, 73;
	@%p223 bra 	$L__BB3_129;
	atom.relaxed.cas.b64 	%rd240, [%rd3+592], -1, %rd15;
	setp.eq.s64 	%p224, %rd240, -1;
	setp.eq.s64 	%p225, %rd15, %rd240;
	or.pred  	%p226, %p224, %p225;
	mov.b64 	%rd413, 74;
	@%p226 bra 	$L__BB3_129;
	atom.relaxed.cas.b64 	%rd243, [%rd3+600], -1, %rd15;
	setp.eq.s64 	%p227, %rd243, -1;
	setp.eq.s64 	%p228, %rd15, %rd243;
	or.pred  	%p229, %p227, %p228;
	mov.b64 	%rd413, 75;
	@%p229 bra 	$L__BB3_129;
	atom.relaxed.cas.b64 	%rd246, [%rd3+608], -1, %rd15;
	setp.eq.s64 	%p230, %rd246, -1;
	setp.eq.s64 	%p231, %rd15, %rd246;
	or.pred  	%p232, %p230, %p231;
	mov.b64 	%rd413, 76;
	@%p232 bra 	$L__BB3_129;
	atom.relaxed.cas.b64 	%rd249, [%rd3+616], -1, %rd15;
	setp.eq.s64 	%p233, %rd249, -1;
	setp.eq.s64 	%p234, %rd15, %rd249;
	or.pred  	%p235, %p233, %p234;
	mov.b64 	%rd413, 77;
	@%p235 bra 	$L__BB3_129;
	atom.relaxed.cas.b64 	%rd252, [%rd3+624], -1, %rd15;
	setp.eq.s64 	%p236, %rd252, -1;
	setp.eq.s64 	%p237, %rd15, %rd252;
	or.pred  	%p238, %p236, %p237;
	mov.b64 	%rd413, 78;
	@%p238 bra 	$L__BB3_129;
	atom.relaxed.cas.b64 	%rd255, [%rd3+632], -1, %rd15;
	setp.eq.s64 	%p239, %rd255, -1;
	setp.eq.s64 	%p240, %rd15, %rd255;
	or.pred  	%p241, %p239, %p240;
	mov.b64 	%rd413, 79;
	@%p241 bra 	$L__BB3_129;
	atom.relaxed.cas.b64 	%rd258, [%rd3+640], -1, %rd15;
	setp.eq.s64 	%p242, %rd258, -1;
	setp.eq.s64 	%p243, %rd15, %rd258;
	or.pred  	%p244, %p242, %p243;
	mov.b64 	%rd413, 80;
	@%p244 bra 	$L__BB3_129;
	atom.relaxed.cas.b64 	%rd261, [%rd3+648], -1, %rd15;
	setp.eq.s64 	%p245, %rd261, -1;
	setp.eq.s64 	%p246, %rd15, %rd261;
	or.pred  	%p247, %p245, %p246;
	mov.b64 	%rd413, 81;
	@%p247 bra 	$L__BB3_129;
	atom.relaxed.cas.b64 	%rd264, [%rd3+656], -1, %rd15;
	setp.eq.s64 	%p248, %rd264, -1;
	setp.eq.s64 	%p249, %rd15, %rd264;
	or.pred  	%p250, %p248, %p249;
	mov.b64 	%rd413, 82;
	@%p250 bra 	$L__BB3_129;
	atom.relaxed.cas.b64 	%rd267, [%rd3+664], -1, %rd15;
	setp.eq.s64 	%p251, %rd267, -1;
	setp.eq.s64 	%p252, %rd15, %rd267;
	or.pred  	%p253, %p251, %p252;
	mov.b64 	%rd413, 83;
	@%p253 bra 	$L__BB3_129;
	atom.relaxed.cas.b64 	%rd270, [%rd3+672], -1, %rd15;
	setp.eq.s64 	%p254, %rd270, -1;
	setp.eq.s64 	%p255, %rd15, %rd270;
	or.pred  	%p256, %p254, %p255;
	mov.b64 	%rd413, 84;
	@%p256 bra 	$L__BB3_129;
	atom.relaxed.cas.b64 	%rd273, [%rd3+680], -1, %rd15;
	setp.eq.s64 	%p257, %rd273, -1;
	setp.eq.s64 	%p258, %rd15, %rd273;
	or.pred  	%p259, %p257, %p258;
	mov.b64 	%rd413, 85;
	@%p259 bra 	$L__BB3_129;
	atom.relaxed.cas.b64 	%rd276, [%rd3+688], -1, %rd15;
	setp.eq.s64 	%p260, %rd276, -1;
	setp.eq.s64 	%p261, %rd15, %rd276;
	or.pred  	%p262, %p260, %p261;
	mov.b64 	%rd413, 86;
	@%p262 bra 	$L__BB3_129;
	atom.relaxed.cas.b64 	%rd279, [%rd3+696], -1, %rd15;
	setp.eq.s64 	%p263, %rd279, -1;
	setp.eq.s64 	%p264, %rd15, %rd279;
	or.pred  	%p265, %p263, %p264;
	mov.b64 	%rd413, 87;
	@%p265 bra 	$L__BB3_129;
	atom.relaxed.cas.b64 	%rd282, [%rd3+704], -1, %rd15;
	setp.eq.s64 	%p266, %rd282, -1;
	setp.eq.s64 	%p267, %rd15, %rd282;
	or.pred  	%p268, %p266, %p267;
	mov.b64 	%rd413, 88;
	@%p268 bra 	$L__BB3_129;
	atom.relaxed.cas.b64 	%rd285, [%rd3+712], -1, %rd15;
	setp.eq.s64 	%p269, %rd285, -1;
	setp.eq.s64 	%p270, %rd15, %rd285;
	or.pred  	%p271, %p269, %p270;
	mov.b64 	%rd413, 89;
	@%p271 bra 	$L__BB3_129;
	atom.relaxed.cas.b64 	%rd288, [%rd3+720], -1, %rd15;
	setp.eq.s64 	%p272, %rd288, -1;
	setp.eq.s64 	%p273, %rd15, %rd288;
	or.pred  	%p274, %p272, %p273;
	mov.b64 	%rd413, 90;
	@%p274 bra 	$L__BB3_129;
	atom.relaxed.cas.b64 	%rd291, [%rd3+728], -1, %rd15;
	setp.eq.s64 	%p275, %rd291, -1;
	setp.eq.s64 	%p276, %rd15, %rd291;
	or.pred  	%p277, %p275, %p276;
	mov.b64 	%rd413, 91;
	@%p277 bra 	$L__BB3_129;
	atom.relaxed.cas.b64 	%rd294, [%rd3+736], -1, %rd15;
	setp.eq.s64 	%p278, %rd294, -1;
	setp.eq.s64 	%p279, %rd15, %rd294;
	or.pred  	%p280, %p278, %p279;
	mov.b64 	%rd413, 92;
	@%p280 bra 	$L__BB3_129;
	atom.relaxed.cas.b64 	%rd297, [%rd3+744], -1, %rd15;
	setp.eq.s64 	%p281, %rd297, -1;
	setp.eq.s64 	%p282, %rd15, %rd297;
	or.pred  	%p283, %p281, %p282;
	mov.b64 	%rd413, 93;
	@%p283 bra 	$L__BB3_129;
	atom.relaxed.cas.b64 	%rd300, [%rd3+752], -1, %rd15;
	setp.eq.s64 	%p284, %rd300, -1;
	setp.eq.s64 	%p285, %rd15, %rd300;
	or.pred  	%p286, %p284, %p285;
	mov.b64 	%rd413, 94;
	@%p286 bra 	$L__BB3_129;
	atom.relaxed.cas.b64 	%rd303, [%rd3+760], -1, %rd15;
	setp.eq.s64 	%p287, %rd303, -1;
	setp.eq.s64 	%p288, %rd15, %rd303;
	or.pred  	%p289, %p287, %p288;
	mov.b64 	%rd413, 95;
	@%p289 bra 	$L__BB3_129;
	atom.relaxed.cas.b64 	%rd306, [%rd3+768], -1, %rd15;
	setp.eq.s64 	%p290, %rd306, -1;
	setp.eq.s64 	%p291, %rd15, %rd306;
	or.pred  	%p292, %p290, %p291;
	mov.b64 	%rd413, 96;
	@%p292 bra 	$L__BB3_129;
	atom.relaxed.cas.b64 	%rd309, [%rd3+776], -1, %rd15;
	setp.eq.s64 	%p293, %rd309, -1;
	setp.eq.s64 	%p294, %rd15, %rd309;
	or.pred  	%p295, %p293, %p294;
	mov.b64 	%rd413, 97;
	@%p295 bra 	$L__BB3_129;
	atom.relaxed.cas.b64 	%rd312, [%rd3+784], -1, %rd15;
	setp.eq.s64 	%p296, %rd312, -1;
	setp.eq.s64 	%p297, %rd15, %rd312;
	or.pred  	%p298, %p296, %p297;
	mov.b64 	%rd413, 98;
	@%p298 bra 	$L__BB3_129;
	atom.relaxed.cas.b64 	%rd315, [%rd3+792], -1, %rd15;
	setp.eq.s64 	%p299, %rd315, -1;
	setp.eq.s64 	%p300, %rd15, %rd315;
	or.pred  	%p301, %p299, %p300;
	mov.b64 	%rd413, 99;
	@%p301 bra 	$L__BB3_129;
	atom.relaxed.cas.b64 	%rd318, [%rd3+800], -1, %rd15;
	setp.eq.s64 	%p302, %rd318, -1;
	setp.eq.s64 	%p303, %rd15, %rd318;
	or.pred  	%p304, %p302, %p303;
	mov.b64 	%rd413, 100;
	@%p304 bra 	$L__BB3_129;
	atom.relaxed.cas.b64 	%rd321, [%rd3+808], -1, %rd15;
	setp.eq.s64 	%p305, %rd321, -1;
	setp.eq.s64 	%p306, %rd15, %rd321;
	or.pred  	%p307, %p305, %p306;
	mov.b64 	%rd413, 101;
	@%p307 bra 	$L__BB3_129;
	atom.relaxed.cas.b64 	%rd324, [%rd3+816], -1, %rd15;
	setp.eq.s64 	%p308, %rd324, -1;
	setp.eq.s64 	%p309, %rd15, %rd324;
	or.pred  	%p310, %p308, %p309;
	mov.b64 	%rd413, 102;
	@%p310 bra 	$L__BB3_129;
	atom.relaxed.cas.b64 	%rd327, [%rd3+824], -1, %rd15;
	setp.eq.s64 	%p311, %rd327, -1;
	setp.eq.s64 	%p312, %rd15, %rd327;
	or.pred  	%p313, %p311, %p312;
	mov.b64 	%rd413, 103;
	@%p313 bra 	$L__BB3_129;
	atom.relaxed.cas.b64 	%rd330, [%rd3+832], -1, %rd15;
	setp.eq.s64 	%p314, %rd330, -1;
	setp.eq.s64 	%p315, %rd15, %rd330;
	or.pred  	%p316, %p314, %p315;
	mov.b64 	%rd413, 104;
	@%p316 bra 	$L__BB3_129;
	atom.relaxed.cas.b64 	%rd333, [%rd3+840], -1, %rd15;
	setp.eq.s64 	%p317, %rd333, -1;
	setp.eq.s64 	%p318, %rd15, %rd333;
	or.pred  	%p319, %p317, %p318;
	mov.b64 	%rd413, 105;
	@%p319 bra 	$L__BB3_129;
	atom.relaxed.cas.b64 	%rd336, [%rd3+848], -1, %rd15;
	setp.eq.s64 	%p320, %rd336, -1;
	setp.eq.s64 	%p321, %rd15, %rd336;
	or.pred  	%p322, %p320, %p321;
	mov.b64 	%rd413, 106;
	@%p322 bra 	$L__BB3_129;
	atom.relaxed.cas.b64 	%rd339, [%rd3+856], -1, %rd15;
	setp.eq.s64 	%p323, %rd339, -1;
	setp.eq.s64 	%p324, %rd15, %rd339;
	or.pred  	%p325, %p323, %p324;
	mov.b64 	%rd413, 107;
	@%p325 bra 	$L__BB3_129;
	atom.relaxed.cas.b64 	%rd342, [%rd3+864], -1, %rd15;
	setp.eq.s64 	%p326, %rd342, -1;
	setp.eq.s64 	%p327, %rd15, %rd342;
	or.pred  	%p328, %p326, %p327;
	mov.b64 	%rd413, 108;
	@%p328 bra 	$L__BB3_129;
	atom.relaxed.cas.b64 	%rd345, [%rd3+872], -1, %rd15;
	setp.eq.s64 	%p329, %rd345, -1;
	setp.eq.s64 	%p330, %rd15, %rd345;
	or.pred  	%p331, %p329, %p330;
	mov.b64 	%rd413, 109;
	@%p331 bra 	$L__BB3_129;
	atom.relaxed.cas.b64 	%rd348, [%rd3+880], -1, %rd15;
	setp.eq.s64 	%p332, %rd348, -1;
	setp.eq.s64 	%p333, %rd15, %rd348;
	or.pred  	%p334, %p332, %p333;
	mov.b64 	%rd413, 110;
	@%p334 bra 	$L__BB3_129;
	atom.relaxed.cas.b64 	%rd351, [%rd3+888], -1, %rd15;
	setp.eq.s64 	%p335, %rd351, -1;
	setp.eq.s64 	%p336, %rd15, %rd351;
	or.pred  	%p337, %p335, %p336;
	mov.b64 	%rd413, 111;
	@%p337 bra 	$L__BB3_129;
	atom.relaxed.cas.b64 	%rd354, [%rd3+896], -1, %rd15;
	setp.eq.s64 	%p338, %rd354, -1;
	setp.eq.s64 	%p339, %rd15, %rd354;
	or.pred  	%p340, %p338, %p339;
	mov.b64 	%rd413, 112;
	@%p340 bra 	$L__BB3_129;
	atom.relaxed.cas.b64 	%rd357, [%rd3+904], -1, %rd15;
	setp.eq.s64 	%p341, %rd357, -1;
	setp.eq.s64 	%p342, %rd15, %rd357;
	or.pred  	%p343, %p341, %p342;
	mov.b64 	%rd413, 113;
	@%p343 bra 	$L__BB3_129;
	atom.relaxed.cas.b64 	%rd360, [%rd3+912], -1, %rd15;
	setp.eq.s64 	%p344, %rd360, -1;
	setp.eq.s64 	%p345, %rd15, %rd360;
	or.pred  	%p346, %p344, %p345;
	mov.b64 	%rd413, 114;
	@%p346 bra 	$L__BB3_129;
	atom.relaxed.cas.b64 	%rd363, [%rd3+920], -1, %rd15;
	setp.eq.s64 	%p347, %rd363, -1;
	setp.eq.s64 	%p348, %rd15, %rd363;
	or.pred  	%p349, %p347, %p348;
	mov.b64 	%rd413, 115;
	@%p349 bra 	$L__BB3_129;
	atom.relaxed.cas.b64 	%rd366, [%rd3+928], -1, %rd15;
	setp.eq.s64 	%p350, %rd366, -1;
	setp.eq.s64 	%p351, %rd15, %rd366;
	or.pred  	%p352, %p350, %p351;
	mov.b64 	%rd413, 116;
	@%p352 bra 	$L__BB3_129;
	atom.relaxed.cas.b64 	%rd369, [%rd3+936], -1, %rd15;
	setp.eq.s64 	%p353, %rd369, -1;
	setp.eq.s64 	%p354, %rd15, %rd369;
	or.pred  	%p355, %p353, %p354;
	mov.b64 	%rd413, 117;
	@%p355 bra 	$L__BB3_129;
	atom.relaxed.cas.b64 	%rd372, [%rd3+944], -1, %rd15;
	setp.eq.s64 	%p356, %rd372, -1;
	setp.eq.s64 	%p357, %rd15, %rd372;
	or.pred  	%p358, %p356, %p357;
	mov.b64 	%rd413, 118;
	@%p358 bra 	$L__BB3_129;
	atom.relaxed.cas.b64 	%rd375, [%rd3+952], -1, %rd15;
	setp.eq.s64 	%p359, %rd375, -1;
	setp.eq.s64 	%p360, %rd15, %rd375;
	or.pred  	%p361, %p359, %p360;
	mov.b64 	%rd413, 119;
	@%p361 bra 	$L__BB3_129;
	atom.relaxed.cas.b64 	%rd378, [%rd3+960], -1, %rd15;
	setp.eq.s64 	%p362, %rd378, -1;
	setp.eq.s64 	%p363, %rd15, %rd378;
	or.pred  	%p364, %p362, %p363;
	mov.b64 	%rd413, 120;
	@%p364 bra 	$L__BB3_129;
	atom.relaxed.cas.b64 	%rd381, [%rd3+968], -1, %rd15;
	setp.eq.s64 	%p365, %rd381, -1;
	setp.eq.s64 	%p366, %rd15, %rd381;
	or.pred  	%p367, %p365, %p366;
	mov.b64 	%rd413, 121;
	@%p367 bra 	$L__BB3_129;
	atom.relaxed.cas.b64 	%rd384, [%rd3+976], -1, %rd15;
	setp.eq.s64 	%p368, %rd384, -1;
	setp.eq.s64 	%p369, %rd15, %rd384;
	or.pred  	%p370, %p368, %p369;
	mov.b64 	%rd413, 122;
	@%p370 bra 	$L__BB3_129;
	atom.relaxed.cas.b64 	%rd387, [%rd3+984], -1, %rd15;
	setp.eq.s64 	%p371, %rd387, -1;
	setp.eq.s64 	%p372, %rd15, %rd387;
	or.pred  	%p373, %p371, %p372;
	mov.b64 	%rd413, 123;
	@%p373 bra 	$L__BB3_129;
	atom.relaxed.cas.b64 	%rd390, [%rd3+992], -1, %rd15;
	setp.eq.s64 	%p374, %rd390, -1;
	setp.eq.s64 	%p375, %rd15, %rd390;
	or.pred  	%p376, %p374, %p375;
	mov.b64 	%rd413, 124;
	@%p376 bra 	$L__BB3_129;
	atom.relaxed.cas.b64 	%rd393, [%rd3+1000], -1, %rd15;
	setp.eq.s64 	%p377, %rd393, -1;
	setp.eq.s64 	%p378, %rd15, %rd393;
	or.pred  	%p379, %p377, %p378;
	mov.b64 	%rd413, 125;
	@%p379 bra 	$L__BB3_129;
	atom.relaxed.cas.b64 	%rd396, [%rd3+1008], -1, %rd15;
	setp.eq.s64 	%p380, %rd396, -1;
	setp.eq.s64 	%p381, %rd15, %rd396;
	or.pred  	%p382, %p380, %p381;
	mov.b64 	%rd413, 126;
	@%p382 bra 	$L__BB3_129;
	atom.relaxed.cas.b64 	%rd398, [%rd3+1016], -1, %rd15;
	setp.eq.s64 	%p383, %rd398, -1;
	setp.eq.s64 	%p384, %rd15, %rd398;
	selp.b64 	%rd400, 127, 0, %p384;
	selp.b64 	%rd413, 127, %rd400, %p383;
$L__BB3_129:
	cvta.to.global.u64 	%rd401, %rd8;
	add.s64 	%rd403, %rd401, %rd13;
	ld.global.nc.u64 	%rd404, [%rd403];
	ld.u64 	%rd405, [%rd2+8];
	shl.b64 	%rd406, %rd413, 3;
	add.s64 	%rd407, %rd405, %rd406;
	st.u64 	[%rd407], %rd404;
	ld.u64 	%rd408, [%rd2+24];
	shl.b64 	%rd409, %rd413, 8;
	add.s64 	%rd410, %rd408, %rd409;
	cvta.to.global.u64 	%rd411, %rd9;
	add.s64 	%rd412, %rd411, %rd13;
	st.global.u64 	[%rd412], %rd410;
$L__BB3_130:
	ret;

}
	// .globl	_Z6lookupPK5TablePKmPP6VectorPbi
.visible .entry _Z6lookupPK5TablePKmPP6VectorPbi(
	.param .u64 .ptr .align 1 _Z6lookupPK5TablePKmPP6VectorPbi_param_0,
	.param .u64 .ptr .align 1 _Z6lookupPK5TablePKmPP6VectorPbi_param_1,
	.param .u64 .ptr .align 1 _Z6lookupPK5TablePKmPP6VectorPbi_param_2,
	.param .u64 .ptr .align 1 _Z6lookupPK5TablePKmPP6VectorPbi_param_3,
	.param .u32 _Z6lookupPK5TablePKmPP6VectorPbi_param_4
)
{
	.reg .pred 	%p<3>;
	.reg .b16 	%rs<2>;
	.reg .b32 	%r<9>;
	.reg .b64 	%rd<27>;

	ld.param.u64 	%rd2, [_Z6lookupPK5TablePKmPP6VectorPbi_param_0];
	ld.param.u64 	%rd3, [_Z6lookupPK5TablePKmPP6VectorPbi_param_1];
	ld.param.u64 	%rd4, [_Z6lookupPK5TablePKmPP6VectorPbi_param_2];
	ld.param.u64 	%rd5, [_Z6lookupPK5TablePKmPP6VectorPbi_param_3];
	ld.param.u32 	%r4, [_Z6lookupPK5TablePKmPP6VectorPbi_param_4];
	mov.u32 	%r5, %ctaid.x;
	mov.u32 	%r6, %ntid.x;
	mov.u32 	%r7, %tid.x;
	mad.lo.s32 	%r1, %r5, %r6, %r7;
	setp.ge.s32 	%p1, %r1, %r4;
	@%p1 bra 	$L__BB4_3;
	cvta.to.global.u64 	%rd6, %rd3;
	cvta.to.global.u64 	%rd7, %rd2;
	shr.s32 	%r2, %r1, 7;
	and.b32  	%r3, %r1, 127;
	mul.wide.s32 	%rd8, %r2, 8;
	add.s64 	%rd9, %rd6, %rd8;
	ld.global.nc.u64 	%rd10, [%rd9];
	and.b64  	%rd11, %rd10, 1048575;
	ld.global.nc.u64 	%rd12, [%rd7];
	mad.lo.s64 	%rd1, %rd11, 48, %rd12;
	ld.u64 	%rd13, [%rd1];
	shl.b32 	%r8, %r1, 3;
	cvt.u64.u32 	%rd14, %r8;
	and.b64  	%rd15, %rd14, 1016;
	add.s64 	%rd16, %rd13, %rd15;
	ld.u64 	%rd17, [%rd16];
	setp.ne.s64 	%p2, %rd17, %rd10;
	@%p2 bra 	$L__BB4_3;
	cvt.s64.s32 	%rd18, %r2;
	ld.u64 	%rd19, [%rd1+24];
	mul.wide.u32 	%rd20, %r3, 256;
	add.s64 	%rd21, %rd19, %rd20;
	cvta.to.global.u64 	%rd22, %rd4;
	add.s64 	%rd24, %rd22, %rd8;
	st.global.u64 	[%rd24], %rd21;
	cvta.to.global.u64 	%rd25, %rd5;
	add.s64 	%rd26, %rd25, %rd18;
	mov.b16 	%rs1, 1;
	st.global.u8 	[%rd26], %rs1;
$L__BB4_3:
	ret;

}
	// .globl	_Z4sizeP5TablePmi
.visible .entry _Z4sizeP5TablePmi(
	.param .u64 .ptr .align 1 _Z4sizeP5TablePmi_param_0,
	.param .u64 .ptr .align 1 _Z4sizeP5TablePmi_param_1,
	.param .u32 _Z4sizeP5TablePmi_param_2
)
{
	.reg .pred 	%p<19>;
	.reg .b32 	%r<10>;
	.reg .b64 	%rd<153>;

	ld.param.u64 	%rd37, [_Z4sizeP5TablePmi_param_0];
	ld.param.u64 	%rd36, [_Z4sizeP5TablePmi_param_1];
	ld.param.u32 	%r4, [_Z4sizeP5TablePmi_param_2];
	cvta.to.global.u64 	%rd1, %rd37;
	mov.u32 	%r5, %ctaid.x;
	mov.u32 	%r6, %ntid.x;
	mov.u32 	%r7, %tid.x;
	mad.lo.s32 	%r1, %r5, %r6, %r7;
	setp.ge.s32 	%p1, %r1, %r4;
	@%p1 bra 	$L__BB5_35;
	cvta.to.global.u64 	%rd39, %rd36;
	mul.wide.s32 	%rd40, %r1, 8;
	add.s64 	%rd2, %rd39, %rd40;
	mov.b32 	%r9, 0;
	mov.b64 	%rd137, 0;
	mul.wide.s32 	%rd42, %r1, 48;
$L__BB5_2:
	ld.global.u64 	%rd41, [%rd1];
	add.s64 	%rd43, %rd41, %rd42;
	ld.u64 	%rd139, [%rd43];
	add.s64 	%rd44, %rd139, %rd137;
	ld.u64 	%rd45, [%rd44];
	setp.eq.s64 	%p2, %rd45, -1;
	@%p2 bra 	$L__BB5_4;
	atom.global.add.u64 	%rd46, [%rd2], 1;
	ld.global.u64 	%rd47, [%rd1];
	add.s64 	%rd49, %rd47, %rd42;
	ld.u64 	%rd139, [%rd49];
$L__BB5_4:
	add.s64 	%rd50, %rd139, %rd137;
	ld.u64 	%rd51, [%rd50+8];
	setp.eq.s64 	%p3, %rd51, -1;
	@%p3 bra 	$L__BB5_6;
	atom.global.add.u64 	%rd52, [%rd2], 1;
	ld.global.u64 	%rd53, [%rd1];
	add.s64 	%rd55, %rd53, %rd42;
	ld.u64 	%rd139, [%rd55];
$L__BB5_6:
	add.s64 	%rd56, %rd139, %rd137;
	ld.u64 	%rd57, [%rd56+16];
	setp.eq.s64 	%p4, %rd57, -1;
	@%p4 bra 	$L__BB5_8;
	atom.global.add.u64 	%rd58, [%rd2], 1;
	ld.global.u64 	%rd59, [%rd1];
	add.s64 	%rd61, %rd59, %rd42;
	ld.u64 	%rd139, [%rd61];
$L__BB5_8:
	add.s64 	%rd62, %rd139, %rd137;
	ld.u64 	%rd63, [%rd62+24];
	setp.eq.s64 	%p5, %rd63, -1;
	@%p5 bra 	$L__BB5_10;
	atom.global.add.u64 	%rd64, [%rd2], 1;
	ld.global.u64 	%rd65, [%rd1];
	add.s64 	%rd67, %rd65, %rd42;
	ld.u64 	%rd139, [%rd67];
$L__BB5_10:
	add.s64 	%rd68, %rd139, %rd137;
	ld.u64 	%rd69, [%rd68+32];
	setp.eq.s64 	%p6, %rd69, -1;
	@%p6 bra 	$L__BB5_12;
	atom.global.add.u64 	%rd70, [%rd2], 1;
	ld.global.u64 	%rd71, [%rd1];
	add.s64 	%rd73, %rd71, %rd42;
	ld.u64 	%rd139, [%rd73];
$L__BB5_12:
	add.s64 	%rd74, %rd139, %rd137;
	ld.u64 	%rd75, [%rd74+40];
	setp.eq.s64 	%p7, %rd75, -1;
	@%p7 bra 	$L__BB5_14;
	atom.global.add.u64 	%rd76, [%rd2], 1;
	ld.global.u64 	%rd77, [%rd1];
	add.s64 	%rd79, %rd77, %rd42;
	ld.u64 	%rd139, [%rd79];
$L__BB5_14:
	add.s64 	%rd80, %rd139, %rd137;
	ld.u64 	%rd81, [%rd80+48];
	setp.eq.s64 	%p8, %rd81, -1;
	@%p8 bra 	$L__BB5_16;
	atom.global.add.u64 	%rd82, [%rd2], 1;
	ld.global.u64 	%rd83, [%rd1];
	add.s64 	%rd85, %rd83, %rd42;
	ld.u64 	%rd139, [%rd85];
$L__BB5_16:
	add.s64 	%rd86, %rd139, %rd137;
	ld.u64 	%rd87, [%rd86+56];
	setp.eq.s64 	%p9, %rd87, -1;
	@%p9 bra 	$L__BB5_18;
	atom.global.add.u64 	%rd88, [%rd2], 1;
	ld.global.u64 	%rd89, [%rd1];
	add.s64 	%rd91, %rd89, %rd42;
	ld.u64 	%rd139, [%rd91];
$L__BB5_18:
	add.s64 	%rd92, %rd139, %rd137;
	ld.u64 	%rd93, [%rd92+64];
	setp.eq.s64 	%p10, %rd93, -1;
	@%p10 bra 	$L__BB5_20;
	atom.global.add.u64 	%rd94, [%rd2], 1;
	ld.global.u64 	%rd95, [%rd1];
	add.s64 	%rd97, %rd95, %rd42;
	ld.u64 	%rd139, [%rd97];
$L__BB5_20:
	add.s64 	%rd98, %rd139, %rd137;
	ld.u64 	%rd99, [%rd98+72];
	setp.eq.s64 	%p11, %rd99, -1;
	@%p11 bra 	$L__BB5_22;
	atom.global.add.u64 	%rd100, [%rd2], 1;
	ld.global.u64 	%rd101, [%rd1];
	add.s64 	%rd103, %rd101, %rd42;
	ld.u64 	%rd139, [%rd103];
$L__BB5_22:
	add.s64 	%rd104, %rd139, %rd137;
	ld.u64 	%rd105, [%rd104+80];
	setp.eq.s64 	%p12, %rd105, -1;
	@%p12 bra 	$L__BB5_24;
	atom.global.add.u64 	%rd106, [%rd2], 1;
	ld.global.u64 	%rd107, [%rd1];
	add.s64 	%rd109, %rd107, %rd42;
	ld.u64 	%rd139, [%rd109];
$L__BB5_24:
	add.s64 	%rd110, %rd139, %rd137;
	ld.u64 	%rd111, [%rd110+88];
	setp.eq.s64 	%p13, %rd111, -1;
	@%p13 bra 	$L__BB5_26;
	atom.global.add.u64 	%rd112, [%rd2], 1;
	ld.global.u64 	%rd113, [%rd1];
	add.s64 	%rd115, %rd113, %rd42;
	ld.u64 	%rd139, [%rd115];
$L__BB5_26:
	add.s64 	%rd116, %rd139, %rd137;
	ld.u64 	%rd117, [%rd116+96];
	setp.eq.s64 	%p14, %rd117, -1;
	@%p14 bra 	$L__BB5_28;
	atom.global.add.u64 	%rd118, [%rd2], 1;
	ld.global.u64 	%rd119, [%rd1];
	add.s64 	%rd121, %rd119, %rd42;
	ld.u64 	%rd139, [%rd121];
$L__BB5_28:
	add.s64 	%rd122, %rd139, %rd137;
	ld.u64 	%rd123, [%rd122+104];
	setp.eq.s64 	%p15, %rd123, -1;
	@%p15 bra 	$L__BB5_30;
	atom.global.add.u64 	%rd124, [%rd2], 1;
	ld.global.u64 	%rd125, [%rd1];
	add.s64 	%rd127, %rd125, %rd42;
	ld.u64 	%rd139, [%rd127];
$L__BB5_30:
	add.s64 	%rd128, %rd139, %rd137;
	ld.u64 	%rd129, [%rd128+112];
	setp.eq.s64 	%p16, %rd129, -1;
	@%p16 bra 	$L__BB5_32;
	atom.global.add.u64 	%rd130, [%rd2], 1;
	ld.global.u64 	%rd131, [%rd1];
	add.s64 	%rd133, %rd131, %rd42;
	ld.u64 	%rd139, [%rd133];
$L__BB5_32:
	add.s64 	%rd134, %rd139, %rd137;
	ld.u64 	%rd135, [%rd134+120];
	setp.eq.s64 	%p17, %rd135, -1;
	@%p17 bra 	$L__BB5_34;
	atom.global.add.u64 	%rd136, [%rd2], 1;
$L__BB5_34:
	add.s32 	%r9, %r9, 16;
	add.s64 	%rd137, %rd137, 128;
	setp.ne.s32 	%p18, %r9, 128;
	@%p18 bra 	$L__BB5_2;
$L__BB5_35:
	ret;

}


// ===== COMPILED SASS (sm_100) =====

	.target	sm_100

	.elftype	@"ET_EXEC"


//--------------------- .note.nv.tkinfo           --------------------------
	.section	.note.nv.tkinfo,"",@"SHT_NOTE"
	.sectionflags	@"SHF_NOTE_NV_TKINFO"
	.tkinfo
        /*0018*/ 	.word	0x00000002
        /*0030*/ 	.string	""
        /*0030*/ 	.string	"ptxas"
        /*0030*/ 	.string	"Cuda compilation tools, release 13.0, V13.0.88"
        /*0030*/ 	.string	"Build cuda_13.0.r13.0/compiler.36424714_0"
        /*0030*/ 	.string	"-arch sm_100 -m 64 "



//--------------------- .note.nv.cuinfo           --------------------------
	.section	.note.nv.cuinfo,"",@"SHT_NOTE"
	.sectionflags	@"SHF_NOTE_NV_CUINFO"
        /*0018*/ 	.short	0x0002
        /*001a*/ 	.short	0x0064
        /*001c*/ 	.short	0x0082
	.zero		2


//--------------------- .nv.info                  --------------------------
	.section	.nv.info,"",@"SHT_CUDA_INFO"
	.align	4


	//----- nvinfo : EIATTR_REGCOUNT
	.align		4
        /*0000*/ 	.byte	0x04, 0x2f
        /*0002*/ 	.short	(.L_1 - .L_0)
	.align		4
.L_0:
        /*0004*/ 	.word	index@(_Z5writePK6VectorPPS_i)
        /*0008*/ 	.word	0x0000000a


	//----- nvinfo : EIATTR_FRAME_SIZE
	.align		4
.L_1:
        /*000c*/ 	.byte	0x04, 0x11
        /*000e*/ 	.short	(.L_3 - .L_2)
	.align		4
.L_2:
        /*0010*/ 	.word	index@(_Z5writePK6VectorPPS_i)
        /*0014*/ 	.word	0x00000000


	//----- nvinfo : EIATTR_REGCOUNT
	.align		4
.L_3:
        /*0018*/ 	.byte	0x04, 0x2f
        /*001a*/ 	.short	(.L_5 - .L_4)
	.align		4
.L_4:
        /*001c*/ 	.word	index@(_Z4readPP6VectorS0_i)
        /*0020*/ 	.word	0x0000000c


	//----- nvinfo : EIATTR_FRAME_SIZE
	.align		4
.L_5:
        /*0024*/ 	.byte	0x04, 0x11
        /*0026*/ 	.short	(.L_7 - .L_6)
	.align		4
.L_6:
        /*0028*/ 	.word	index@(_Z4readPP6VectorS0_i)
        /*002c*/ 	.word	0x00000000


	//----- nvinfo : EIATTR_REGCOUNT
	.align		4
.L_7:
        /*0030*/ 	.byte	0x04, 0x2f
        /*0032*/ 	.short	(.L_9 - .L_8)
	.align		4
.L_8:
        /*0034*/ 	.word	index@(_Z6upsertPK5TablePKmS3_PP6Vectori)
        /*0038*/ 	.word	0x0000001e


	//----- nvinfo : EIATTR_FRAME_SIZE
	.align		4
.L_9:
        /*003c*/ 	.byte	0x04, 0x11
        /*003e*/ 	.short	(.L_11 - .L_10)
	.align		4
.L_10:
        /*0040*/ 	.word	index@(_Z6upsertPK5TablePKmS3_PP6Vectori)
        /*0044*/ 	.word	0x00000000


	//----- nvinfo : EIATTR_REGCOUNT
	.align		4
.L_11:
        /*0048*/ 	.byte	0x04, 0x2f
        /*004a*/ 	.short	(.L_13 - .L_12)
	.align		4
.L_12:
        /*004c*/ 	.word	index@(_Z7upsert_PK5TablePKmS3_PP6Vectori)
        /*0050*/ 	.word	0x00000012


	//----- nvinfo : EIATTR_FRAME_SIZE
	.align		4
.L_13:
        /*0054*/ 	.byte	0x04, 0x11
        /*0056*/ 	.short	(.L_15 - .L_14)
	.align		4
.L_14:
        /*0058*/ 	.word	index@(_Z7upsert_PK5TablePKmS3_PP6Vectori)
        /*005c*/ 	.word	0x00000000


	//----- nvinfo : EIATTR_REGCOUNT
	.align		4
.L_15:
        /*0060*/ 	.byte	0x04, 0x2f
        /*0062*/ 	.short	(.L_17 - .L_16)
	.align		4
.L_16:
        /*0064*/ 	.word	index@(_Z6lookupPK5TablePKmPP6VectorPbi)
        /*0068*/ 	.word	0x0000000e


	//----- nvinfo : EIATTR_FRAME_SIZE
	.align		4
.L_17:
        /*006c*/ 	.byte	0x04, 0x11
        /*006e*/ 	.short	(.L_19 - .L_18)
	.align		4
.L_18:
        /*0070*/ 	.word	index@(_Z6lookupPK5TablePKmPP6VectorPbi)
        /*0074*/ 	.word	0x00000000


	//----- nvinfo : EIATTR_REGCOUNT
	.align		4
.L_19:
        /*0078*/ 	.byte	0x04, 0x2f
        /*007a*/ 	.short	(.L_21 - .L_20)
	.align		4
.L_20:
        /*007c*/ 	.word	index@(_Z4sizeP5TablePmi)
        /*0080*/ 	.word	0x0000000c


	//----- nvinfo : EIATTR_FRAME_SIZE
	.align		4
.L_21:
        /*0084*/ 	.byte	0x04, 0x11
        /*0086*/ 	.short	(.L_23 - .L_22)
	.align		4
.L_22:
        /*0088*/ 	.word	index@(_Z4sizeP5TablePmi)
        /*008c*/ 	.word	0x00000000


	//----- nvinfo : EIATTR_MIN_STACK_SIZE
	.align		4
.L_23:
        /*0090*/ 	.byte	0x04, 0x12
        /*0092*/ 	.short	(.L_25 - .L_24)
	.align		4
.L_24:
        /*0094*/ 	.word	index@(_Z4sizeP5TablePmi)
        /*0098*/ 	.word	0x00000000


	//----- nvinfo : EIATTR_MIN_STACK_SIZE
	.align		4
.L_25:
        /*009c*/ 	.byte	0x04, 0x12
        /*009e*/ 	.short	(.L_27 - .L_26)
	.align		4
.L_26:
        /*00a0*/ 	.word	index@(_Z6lookupPK5TablePKmPP6VectorPbi)
        /*00a4*/ 	.word	0x00000000


	//----- nvinfo : EIATTR_MIN_STACK_SIZE
	.align		4
.L_27:
        /*00a8*/ 	.byte	0x04, 0x12
        /*00aa*/ 	.short	(.L_29 - .L_28)
	.align		4
.L_28:
        /*00ac*/ 	.word	index@(_Z7upsert_PK5TablePKmS3_PP6Vectori)
        /*00b0*/ 	.word	0x00000000


	//----- nvinfo : EIATTR_MIN_STACK_SIZE
	.align		4
.L_29:
        /*00b4*/ 	.byte	0x04, 0x12
        /*00b6*/ 	.short	(.L_31 - .L_30)
	.align		4
.L_30:
        /*00b8*/ 	.word	index@(_Z6upsertPK5TablePKmS3_PP6Vectori)
        /*00bc*/ 	.word	0x00000000


	//----- nvinfo : EIATTR_MIN_STACK_SIZE
	.align		4
.L_31:
        /*00c0*/ 	.byte	0x04, 0x12
        /*00c2*/ 	.short	(.L_33 - .L_32)
	.align		4
.L_32:
        /*00c4*/ 	.word	index@(_Z4readPP6VectorS0_i)
        /*00c8*/ 	.word	0x00000000


	//----- nvinfo : EIATTR_MIN_STACK_SIZE
	.align		4
.L_33:
        /*00cc*/ 	.byte	0x04, 0x12
        /*00ce*/ 	.short	(.L_35 - .L_34)
	.align		4
.L_34:
        /*00d0*/ 	.word	index@(_Z5writePK6VectorPPS_i)
        /*00d4*/ 	.word	0x00000000
.L_35:


//--------------------- .nv.compat                --------------------------
	.section	.nv.compat,"",@"SHT_CUDA_COMPAT_INFO"
	.align	4
        /*0000*/ 	.byte	0x02, 0x09, 0x00, 0x00, 0x02, 0x02, 0x01, 0x00, 0x02, 0x05, 0x05, 0x00, 0x03, 0x07, 0x01, 0x01
        /*0010*/ 	.byte	0x02, 0x03, 0x00, 0x00, 0x02, 0x06, 0x01, 0x00, 0x04, 0x0b, 0x08, 0x00, 0x09, 0x00, 0x00, 0x00
        /*0020*/ 	.byte	0x00, 0x00, 0x00, 0x00


//--------------------- .nv.info._Z4sizeP5TablePmi --------------------------
	.section	.nv.info._Z4sizeP5TablePmi,"",@"SHT_CUDA_INFO"
	.sectionflags	@""
	.align	4


	//----- nvinfo : EIATTR_CUDA_API_VERSION
	.align		4
        /*0000*/ 	.byte	0x04, 0x37
        /*0002*/ 	.short	(.L_37 - .L_36)
.L_36:
        /*0004*/ 	.word	0x00000082


	//----- nvinfo : EIATTR_KPARAM_INFO
	.align		4
.L_37:
        /*0008*/ 	.byte	0x04, 0x17
        /*000a*/ 	.short	(.L_39 - .L_38)
.L_38:
        /*000c*/ 	.word	0x00000000
        /*0010*/ 	.short	0x0002
        /*0012*/ 	.short	0x0010
        /*0014*/ 	.byte	0x00, 0xf0, 0x11, 0x00


	//----- nvinfo : EIATTR_KPARAM_INFO
	.align		4
.L_39:
        /*0018*/ 	.byte	0x04, 0x17
        /*001a*/ 	.short	(.L_41 - .L_40)
.L_40:
        /*001c*/ 	.word	0x00000000
        /*0020*/ 	.short	0x0001
        /*0022*/ 	.short	0x0008
        /*0024*/ 	.byte	0x00, 0xf5, 0x21, 0x00


	//----- nvinfo : EIATTR_KPARAM_INFO
	.align		4
.L_41:
        /*0028*/ 	.byte	0x04, 0x17
        /*002a*/ 	.short	(.L_43 - .L_42)
.L_42:
        /*002c*/ 	.word	0x00000000
        /*0030*/ 	.short	0x0000
        /*0032*/ 	.short	0x0000
        /*0034*/ 	.byte	0x00, 0xf5, 0x21, 0x00


	//----- nvinfo : EIATTR_SPARSE_MMA_MASK
	.align		4
.L_43:
        /*0038*/ 	.byte	0x03, 0x50
        /*003a*/ 	.short	0x0000


	//----- nvinfo : EIATTR_MAXREG_COUNT
	.align		4
        /*003c*/ 	.byte	0x03, 0x1b
        /*003e*/ 	.short	0x00ff


	//----- nvinfo : EIATTR_MERCURY_ISA_VERSION
	.align		4
        /*0040*/ 	.byte	0x03, 0x5f
        /*0042*/ 	.short	0x0101


	//----- nvinfo : EIATTR_VRC_CTA_INIT_COUNT
	.align		4
        /*0044*/ 	.byte	0x02, 0x4a
	.zero		1
	.zero		1


	//----- nvinfo : EIATTR_EXIT_INSTR_OFFSETS
	.align		4
        /*0048*/ 	.byte	0x04, 0x1c
        /*004a*/ 	.short	(.L_45 - .L_44)


	//   ....[0]....
.L_44:
        /*004c*/ 	.word	0x00000070


	//   ....[1]....
        /*0050*/ 	.word	0x00000f40


	//----- nvinfo : EIATTR_CRS_STACK_SIZE
	.align		4
.L_45:
        /*0054*/ 	.byte	0x04, 0x1e
        /*0056*/ 	.short	(.L_47 - .L_46)
.L_46:
        /*0058*/ 	.word	0x00000000


	//----- nvinfo : EIATTR_CBANK_PARAM_SIZE
	.align		4
.L_47:
        /*005c*/ 	.byte	0x03, 0x19
        /*005e*/ 	.short	0x0014


	//----- nvinfo : EIATTR_PARAM_CBANK
	.align		4
        /*0060*/ 	.byte	0x04, 0x0a
        /*0062*/ 	.short	(.L_49 - .L_48)
	.align		4
.L_48:
        /*0064*/ 	.word	index@(.nv.constant0._Z4sizeP5TablePmi)
        /*0068*/ 	.short	0x0380
        /*006a*/ 	.short	0x0014


	//----- nvinfo : EIATTR_SW_WAR
	.align		4
.L_49:
        /*006c*/ 	.byte	0x04, 0x36
        /*006e*/ 	.short	(.L_51 - .L_50)
.L_50:
        /*0070*/ 	.word	0x00000008
.L_51:


//--------------------- .nv.info._Z6lookupPK5TablePKmPP6VectorPbi --------------------------
	.section	.nv.info._Z6lookupPK5TablePKmPP6VectorPbi,"",@"SHT_CUDA_INFO"
	.sectionflags	@""
	.align	4


	//----- nvinfo : EIATTR_CUDA_API_VERSION
	.align		4
        /*0000*/ 	.byte	0x04, 0x37
        /*0002*/ 	.short	(.L_53 - .L_52)
.L_52:
        /*0004*/ 	.word	0x00000082


	//----- nvinfo : EIATTR_KPARAM_INFO
	.align		4
.L_53:
        /*0008*/ 	.byte	0x04, 0x17
        /*000a*/ 	.short	(.L_55 - .L_54)
.L_54:
        /*000c*/ 	.word	0x00000000
        /*0010*/ 	.short	0x0004
        /*0012*/ 	.short	0x0020
        /*0014*/ 	.byte	0x00, 0xf0, 0x11, 0x00


	//----- nvinfo : EIATTR_KPARAM_INFO
	.align		4
.L_55:
        /*0018*/ 	.byte	0x04, 0x17
        /*001a*/ 	.short	(.L_57 - .L_56)
.L_56:
        /*001c*/ 	.word	0x00000000
        /*0020*/ 	.short	0x0003
        /*0022*/ 	.short	0x0018
        /*0024*/ 	.byte	0x00, 0xf5, 0x21, 0x00


	//----- nvinfo : EIATTR_KPARAM_INFO
	.align		4
.L_57:
        /*0028*/ 	.byte	0x04, 0x17
        /*002a*/ 	.short	(.L_59 - .L_58)
.L_58:
        /*002c*/ 	.word	0x00000000
        /*0030*/ 	.short	0x0002
        /*0032*/ 	.short	0x0010
        /*0034*/ 	.byte	0x00, 0xf5, 0x21, 0x00


	//----- nvinfo : EIATTR_KPARAM_INFO
	.align		4
.L_59:
        /*0038*/ 	.byte	0x04, 0x17
        /*003a*/ 	.short	(.L_61 - .L_60)
.L_60:
        /*003c*/ 	.word	0x00000000
        /*0040*/ 	.short	0x0001
        /*0042*/ 	.short	0x0008
        /*0044*/ 	.byte	0x00, 0xf5, 0x21, 0x00


	//----- nvinfo : EIATTR_KPARAM_INFO
	.align		4
.L_61:
        /*0048*/ 	.byte	0x04, 0x17
        /*004a*/ 	.short	(.L_63 - .L_62)
.L_62:
        /*004c*/ 	.word	0x00000000
        /*0050*/ 	.short	0x0000
        /*0052*/ 	.short	0x0000
        /*0054*/ 	.byte	0x00, 0xf5, 0x21, 0x00


	//----- nvinfo : EIATTR_SPARSE_MMA_MASK
	.align		4
.L_63:
        /*0058*/ 	.byte	0x03, 0x50
        /*005a*/ 	.short	0x0000


	//----- nvinfo : EIATTR_MAXREG_COUNT
	.align		4
        /*005c*/ 	.byte	0x03, 0x1b
        /*005e*/ 	.short	0x00ff


	//----- nvinfo : EIATTR_MERCURY_ISA_VERSION
	.align		4
        /*0060*/ 	.byte	0x03, 0x5f
        /*0062*/ 	.short	0x0101


	//----- nvinfo : EIATTR_VRC_CTA_INIT_COUNT
	.align		4
        /*0064*/ 	.byte	0x02, 0x4a
	.zero		1
	.zero		1


	//----- nvinfo : EIATTR_EXIT_INSTR_OFFSETS
	.align		4
        /*0068*/ 	.byte	0x04, 0x1c
        /*006a*/ 	.short	(.L_65 - .L_64)


	//   ....[0]....
.L_64:
        /*006c*/ 	.word	0x00000070


	//   ....[1]....
        /*0070*/ 	.word	0x000001b0


	//   ....[2]....
        /*0074*/ 	.word	0x00000280


	//----- nvinfo : EIATTR_CBANK_PARAM_SIZE
	.align		4
.L_65:
        /*0078*/ 	.byte	0x03, 0x19
        /*007a*/ 	.short	0x0024


	//----- nvinfo : EIATTR_PARAM_CBANK
	.align		4
        /*007c*/ 	.byte	0x04, 0x0a
        /*007e*/ 	.short	(.L_67 - .L_66)
	.align		4
.L_66:
        /*0080*/ 	.word	index@(.nv.constant0._Z6lookupPK5TablePKmPP6VectorPbi)
        /*0084*/ 	.short	0x0380
        /*0086*/ 	.short	0x0024


	//----- nvinfo : EIATTR_SW_WAR
	.align		4
.L_67:
        /*0088*/ 	.byte	0x04, 0x36
        /*008a*/ 	.short	(.L_69 - .L_68)
.L_68:
        /*008c*/ 	.word	0x00000008
.L_69:


//--------------------- .nv.info._Z7upsert_PK5TablePKmS3_PP6Vectori --------------------------
	.section	.nv.info._Z7upsert_PK5TablePKmS3_PP6Vectori,"",@"SHT_CUDA_INFO"
	.sectionflags	@""
	.align	4


	//----- nvinfo : EIATTR_CUDA_API_VERSION
	.align		4
        /*0000*/ 	.byte	0x04, 0x37
        /*0002*/ 	.short	(.L_71 - .L_70)
.L_70:
        /*0004*/ 	.word	0x00000082


	//----- nvinfo : EIATTR_KPARAM_INFO
	.align		4
.L_71:
        /*0008*/ 	.byte	0x04, 0x17
        /*000a*/ 	.short	(.L_73 - .L_72)
.L_72:
        /*000c*/ 	.word	0x00000000
        /*0010*/ 	.short	0x0004
        /*0012*/ 	.short	0x0020
        /*0014*/ 	.byte	0x00, 0xf0, 0x11, 0x00


	//----- nvinfo : EIATTR_KPARAM_INFO
	.align		4
.L_73:
        /*0018*/ 	.byte	0x04, 0x17
        /*001a*/ 	.short	(.L_75 - .L_74)
.L_74:
        /*001c*/ 	.word	0x00000000
        /*0020*/ 	.short	0x0003
        /*0022*/ 	.short	0x0018
        /*0024*/ 	.byte	0x00, 0xf5, 0x21, 0x00


	//----- nvinfo : EIATTR_KPARAM_INFO
	.align		4
.L_75:
        /*0028*/ 	.byte	0x04, 0x17
        /*002a*/ 	.short	(.L_77 - .L_76)
.L_76:
        /*002c*/ 	.word	0x00000000
        /*0030*/ 	.short	0x0002
        /*0032*/ 	.short	0x0010
        /*0034*/ 	.byte	0x00, 0xf5, 0x21, 0x00


	//----- nvinfo : EIATTR_KPARAM_INFO
	.align		4
.L_77:
        /*0038*/ 	.byte	0x04, 0x17
        /*003a*/ 	.short	(.L_79 - .L_78)
.L_78:
        /*003c*/ 	.word	0x00000000
        /*0040*/ 	.short	0x0001
        /*0042*/ 	.short	0x0008
        /*0044*/ 	.byte	0x00, 0xf5, 0x21, 0x00


	//----- nvinfo : EIATTR_KPARAM_INFO
	.align		4
.L_79:
        /*0048*/ 	.byte	0x04, 0x17
        /*004a*/ 	.short	(.L_81 - .L_80)
.L_80:
        /*004c*/ 	.word	0x00000000
        /*0050*/ 	.short	0x0000
        /*0052*/ 	.short	0x0000
        /*0054*/ 	.byte	0x00, 0xf5, 0x21, 0x00


	//----- nvinfo : EIATTR_SPARSE_MMA_MASK
	.align		4
.L_81:
        /*0058*/ 	.byte	0x03, 0x50
        /*005a*/ 	.short	0x0000


	//----- nvinfo : EIATTR_MAXREG_COUNT
	.align		4
        /*005c*/ 	.byte	0x03, 0x1b
        /*005e*/ 	.short	0x00ff


	//----- nvinfo : EIATTR_MERCURY_ISA_VERSION
	.align		4
        /*0060*/ 	.byte	0x03, 0x5f
        /*0062*/ 	.short	0x0101


	//----- nvinfo : EIATTR_VRC_CTA_INIT_COUNT
	.align		4
        /*0064*/ 	.byte	0x02, 0x4a
	.zero		1
	.zero		1


	//----- nvinfo : EIATTR_EXIT_INSTR_OFFSETS
	.align		4
        /*0068*/ 	.byte	0x04, 0x1c
        /*006a*/ 	.short	(.L_83 - .L_82)


	//   ....[0]....
.L_82:
        /*006c*/ 	.word	0x00000070


	//   ....[1]....
        /*0070*/ 	.word	0x00009220


	//----- nvinfo : EIATTR_CRS_STACK_SIZE
	.align		4
.L_83:
        /*0074*/ 	.byte	0x04, 0x1e
        /*0076*/ 	.short	(.L_85 - .L_84)
.L_84:
        /*0078*/ 	.word	0x00000000


	//----- nvinfo : EIATTR_CBANK_PARAM_SIZE
	.align		4
.L_85:
        /*007c*/ 	.byte	0x03, 0x19
        /*007e*/ 	.short	0x0024


	//----- nvinfo : EIATTR_PARAM_CBANK
	.align		4
        /*0080*/ 	.byte	0x04, 0x0a
        /*0082*/ 	.short	(.L_87 - .L_86)
	.align		4
.L_86:
        /*0084*/ 	.word	index@(.nv.constant0._Z7upsert_PK5TablePKmS3_PP6Vectori)
        /*0088*/ 	.short	0x0380
        /*008a*/ 	.short	0x0024


	//----- nvinfo : EIATTR_SW_WAR
	.align		4
.L_87:
        /*008c*/ 	.byte	0x04, 0x36
        /*008e*/ 	.short	(.L_89 - .L_88)
.L_88:
        /*0090*/ 	.word	0x00000008
.L_89:


//--------------------- .nv.info._Z6upsertPK5TablePKmS3_PP6Vectori --------------------------
	.section	.nv.info._Z6upsertPK5TablePKmS3_PP6Vectori,"",@"SHT_CUDA_INFO"
	.sectionflags	@""
	.align	4


	//----- nvinfo : EIATTR_CUDA_API_VERSION
	.align		4
        /*0000*/ 	.byte	0x04, 0x37
        /*0002*/ 	.short	(.L_91 - .L_90)
.L_90:
        /*0004*/ 	.word	0x00000082


	//----- nvinfo : EIATTR_KPARAM_INFO
	.align		4
.L_91:
        /*0008*/ 	.byte	0x04, 0x17
        /*000a*/ 	.short	(.L_93 - .L_92)
.L_92:
        /*000c*/ 	.word	0x00000000
        /*0010*/ 	.short	0x0004
        /*0012*/ 	.short	0x0020
        /*0014*/ 	.byte	0x00, 0xf0, 0x11, 0x00


	//----- nvinfo : EIATTR_KPARAM_INFO
	.align		4
.L_93:
        /*0018*/ 	.byte	0x04, 0x17
        /*001a*/ 	.short	(.L_95 - .L_94)
.L_94:
        /*001c*/ 	.word	0x00000000
        /*0020*/ 	.short	0x0003
        /*0022*/ 	.short	0x0018
        /*0024*/ 	.byte	0x00, 0xf5, 0x21, 0x00


	//----- nvinfo : EIATTR_KPARAM_INFO
	.align		4
.L_95:
        /*0028*/ 	.byte	0x04, 0x17
        /*002a*/ 	.short	(.L_97 - .L_96)
.L_96:
        /*002c*/ 	.word	0x00000000
        /*0030*/ 	.short	0x0002
        /*0032*/ 	.short	0x0010
        /*0034*/ 	.byte	0x00, 0xf5, 0x21, 0x00


	//----- nvinfo : EIATTR_KPARAM_INFO
	.align		4
.L_97:
        /*0038*/ 	.byte	0x04, 0x17
        /*003a*/ 	.short	(.L_99 - .L_98)
.L_98:
        /*003c*/ 	.word	0x00000000
        /*0040*/ 	.short	0x0001
        /*0042*/ 	.short	0x0008
        /*0044*/ 	.byte	0x00, 0xf5, 0x21, 0x00


	//----- nvinfo : EIATTR_KPARAM_INFO
	.align		4
.L_99:
        /*0048*/ 	.byte	0x04, 0x17
        /*004a*/ 	.short	(.L_101 - .L_100)
.L_100:
        /*004c*/ 	.word	0x00000000
        /*0050*/ 	.short	0x0000
        /*0052*/ 	.short	0x0000
        /*0054*/ 	.byte	0x00, 0xf5, 0x21, 0x00


	//----- nvinfo : EIATTR_SPARSE_MMA_MASK
	.align		4
.L_101:
        /*0058*/ 	.byte	0x03, 0x50
        /*005a*/ 	.short	0x0000


	//----- nvinfo : EIATTR_MAXREG_COUNT
	.align		4
        /*005c*/ 	.byte	0x03, 0x1b
        /*005e*/ 	.short	0x00ff


	//----- nvinfo : EIATTR_MERCURY_ISA_VERSION
	.align		4
        /*0060*/ 	.byte	0x03, 0x5f
        /*0062*/ 	.short	0x0101


	//----- nvinfo : EIATTR_VRC_CTA_INIT_COUNT
	.align		4
        /*0064*/ 	.byte	0x02, 0x4a
	.zero		1
	.zero		1


	//----- nvinfo : EIATTR_EXIT_INSTR_OFFSETS
	.align		4
        /*0068*/ 	.byte	0x04, 0x1c
        /*006a*/ 	.short	(.L_103 - .L_102)


	//   ....[0]....
.L_102:
        /*006c*/ 	.word	0x00000070


	//   ....[1]....
        /*0070*/ 	.word	0x00003410


	//----- nvinfo : EIATTR_CRS_STACK_SIZE
	.align		4
.L_103:
        /*0074*/ 	.byte	0x04, 0x1e
        /*0076*/ 	.short	(.L_105 - .L_104)
.L_104:
        /*0078*/ 	.word	0x00000000


	//----- nvinfo : EIATTR_CBANK_PARAM_SIZE
	.align		4
.L_105:
        /*007c*/ 	.byte	0x03, 0x19
        /*007e*/ 	.short	0x0024


	//----- nvinfo : EIATTR_PARAM_CBANK
	.align		4
        /*0080*/ 	.byte	0x04, 0x0a
        /*0082*/ 	.short	(.L_107 - .L_106)
	.align		4
.L_106:
        /*0084*/ 	.word	index@(.nv.constant0._Z6upsertPK5TablePKmS3_PP6Vectori)
        /*0088*/ 	.short	0x0380
        /*008a*/ 	.short	0x0024


	//----- nvinfo : EIATTR_SW_WAR
	.align		4
.L_107:
        /*008c*/ 	.byte	0x04, 0x36
        /*008e*/ 	.short	(.L_109 - .L_108)
.L_108:
        /*0090*/ 	.word	0x00000008
.L_109:


//--------------------- .nv.info._Z4readPP6VectorS0_i --------------------------
	.section	.nv.info._Z4readPP6VectorS0_i,"",@"SHT_CUDA_INFO"
	.sectionflags	@""
	.align	4


	//----- nvinfo : EIATTR_CUDA_API_VERSION
	.align		4
        /*0000*/ 	.byte	0x04, 0x37
        /*0002*/ 	.short	(.L_111 - .L_110)
.L_110:
        /*0004*/ 	.word	0x00000082


	//----- nvinfo : EIATTR_KPARAM_INFO
	.align		4
.L_111:
        /*0008*/ 	.byte	0x04, 0x17
        /*000a*/ 	.short	(.L_113 - .L_112)
.L_112:
        /*000c*/ 	.word	0x00000000
        /*0010*/ 	.short	0x0002
        /*0012*/ 	.short	0x0010
        /*0014*/ 	.byte	0x00, 0xf0, 0x11, 0x00


	//----- nvinfo : EIATTR_KPARAM_INFO
	.align		4
.L_113:
        /*0018*/ 	.byte	0x04, 0x17
        /*001a*/ 	.short	(.L_115 - .L_114)
.L_114:
        /*001c*/ 	.word	0x00000000
        /*0020*/ 	.short	0x0001
        /*0022*/ 	.short	0x0008
        /*0024*/ 	.byte	0x00, 0xf5, 0x21, 0x00


	//----- nvinfo : EIATTR_KPARAM_INFO
	.align		4
.L_115:
        /*0028*/ 	.byte	0x04, 0x17
        /*002a*/ 	.short	(.L_117 - .L_116)
.L_116:
        /*002c*/ 	.word	0x00000000
        /*0030*/ 	.short	0x0000
        /*0032*/ 	.short	0x0000
        /*0034*/ 	.byte	0x00, 0xf5, 0x21, 0x00


	//----- nvinfo : EIATTR_SPARSE_MMA_MASK
	.align		4
.L_117:
        /*0038*/ 	.byte	0x03, 0x50
        /*003a*/ 	.short	0x0000


	//----- nvinfo : EIATTR_MAXREG_COUNT
	.align		4
        /*003c*/ 	.byte	0x03, 0x1b
        /*003e*/ 	.short	0x00ff


	//----- nvinfo : EIATTR_MERCURY_ISA_VERSION
	.align		4
        /*0040*/ 	.byte	0x03, 0x5f
        /*0042*/ 	.short	0x0101


	//----- nvinfo : EIATTR_VRC_CTA_INIT_COUNT
	.align		4
        /*0044*/ 	.byte	0x02, 0x4a
	.zero		1
	.zero		1


	//----- nvinfo : EIATTR_EXIT_INSTR_OFFSETS
	.align		4
        /*0048*/ 	.byte	0x04, 0x1c
        /*004a*/ 	.short	(.L_119 - .L_118)


	//   ....[0]....
.L_118:
        /*004c*/ 	.word	0x00000070


	//   ....[1]....
        /*0050*/ 	.word	0x000000f0


	//   ....[2]....
        /*0054*/ 	.word	0x000001a0


	//----- nvinfo : EIATTR_CBANK_PARAM_SIZE
	.align		4
.L_119:
        /*0058*/ 	.byte	0x03, 0x19
        /*005a*/ 	.short	0x0014


	//----- nvinfo : EIATTR_PARAM_CBANK
	.align		4
        /*005c*/ 	.byte	0x04, 0x0a
        /*005e*/ 	.short	(.L_121 - .L_120)
	.align		4
.L_120:
        /*0060*/ 	.word	index@(.nv.constant0._Z4readPP6VectorS0_i)
        /*0064*/ 	.short	0x0380
        /*0066*/ 	.short	0x0014


	//----- nvinfo : EIATTR_SW_WAR
	.align		4
.L_121:
        /*0068*/ 	.byte	0x04, 0x36
        /*006a*/ 	.short	(.L_123 - .L_122)
.L_122:
        /*006c*/ 	.word	0x00000008
.L_123:


//--------------------- .nv.info._Z5writePK6VectorPPS_i --------------------------
	.section	.nv.info._Z5writePK6VectorPPS_i,"",@"SHT_CUDA_INFO"
	.sectionflags	@""
	.align	4


	//----- nvinfo : EIATTR_CUDA_API_VERSION
	.align		4
        /*0000*/ 	.byte	0x04, 0x37
        /*0002*/ 	.short	(.L_125 - .L_124)
.L_124:
        /*0004*/ 	.word	0x00000082


	//----- nvinfo : EIATTR_KPARAM_INFO
	.align		4
.L_125:
        /*0008*/ 	.byte	0x04, 0x17
        /*000a*/ 	.short	(.L_127 - .L_126)
.L_126:
        /*000c*/ 	.word	0x00000000
        /*0010*/ 	.short	0x0002
        /*0012*/ 	.short	0x0010
        /*0014*/ 	.byte	0x00, 0xf0, 0x11, 0x00


	//----- nvinfo : EIATTR_KPARAM_INFO
	.align		4
.L_127:
        /*0018*/ 	.byte	0x04, 0x17
        /*001a*/ 	.short	(.L_129 - .L_128)
.L_128:
        /*001c*/ 	.word	0x00000000
        /*0020*/ 	.short	0x0001
        /*0022*/ 	.short	0x0008
        /*0024*/ 	.byte	0x00, 0xf5, 0x21, 0x00


	//----- nvinfo : EIATTR_KPARAM_INFO
	.align		4
.L_129:
        /*0028*/ 	.byte	0x04, 0x17
        /*002a*/ 	.short	(.L_131 - .L_130)
.L_130:
        /*002c*/ 	.word	0x00000000
        /*0030*/ 	.short	0x0000
        /*0032*/ 	.short	0x0000
        /*0034*/ 	.byte	0x00, 0xf5, 0x21, 0x00


	//----- nvinfo : EIATTR_SPARSE_MMA_MASK
	.align		4
.L_131:
        /*0038*/ 	.byte	0x03, 0x50
        /*003a*/ 	.short	0x0000


	//----- nvinfo : EIATTR_MAXREG_COUNT
	.align		4
        /*003c*/ 	.byte	0x03, 0x1b
        /*003e*/ 	.short	0x00ff


	//----- nvinfo : EIATTR_MERCURY_ISA_VERSION
	.align		4
        /*0040*/ 	.byte	0x03, 0x5f
        /*0042*/ 	.short	0x0101


	//----- nvinfo : EIATTR_VRC_CTA_INIT_COUNT
	.align		4
        /*0044*/ 	.byte	0x02, 0x4a
	.zero		1
	.zero		1


	//----- nvinfo : EIATTR_EXIT_INSTR_OFFSETS
	.align		4
        /*0048*/ 	.byte	0x04, 0x1c
        /*004a*/ 	.short	(.L_133 - .L_132)


	//   ....[0]....
.L_132:
        /*004c*/ 	.word	0x00000070


	//   ....[1]....
        /*0050*/ 	.word	0x000000f0


	//   ....[2]....
        /*0054*/ 	.word	0x000001a0


	//----- nvinfo : EIATTR_CBANK_PARAM_SIZE
	.align		4
.L_133:
        /*0058*/ 	.byte	0x03, 0x19
        /*005a*/ 	.short	0x0014


	//----- nvinfo : EIATTR_PARAM_CBANK
	.align		4
        /*005c*/ 	.byte	0x04, 0x0a
        /*005e*/ 	.short	(.L_135 - .L_134)
	.align		4
.L_134:
        /*0060*/ 	.word	index@(.nv.constant0._Z5writePK6VectorPPS_i)
        /*0064*/ 	.short	0x0380
        /*0066*/ 	.short	0x0014


	//----- nvinfo : EIATTR_SW_WAR
	.align		4
.L_135:
        /*0068*/ 	.byte	0x04, 0x36
        /*006a*/ 	.short	(.L_137 - .L_136)
.L_136:
        /*006c*/ 	.word	0x00000008
.L_137:


//--------------------- .nv.callgraph             --------------------------
	.section	.nv.callgraph,"",@"SHT_CUDA_CALLGRAPH"
	.align	4
	.sectionentsize	8
	.align		4
        /*0000*/ 	.word	0x00000000
	.align		4
        /*0004*/ 	.word	0xffffffff
	.align		4
        /*0008*/ 	.word	0x00000000
	.align		4
        /*000c*/ 	.word	0xfffffffe
	.align		4
        /*0010*/ 	.word	0x00000000
	.align		4
        /*0014*/ 	.word	0xfffffffd
	.align		4
        /*0018*/ 	.word	0x00000000
	.align		4
        /*001c*/ 	.word	0xfffffffc


//--------------------- .text._Z4sizeP5TablePmi   --------------------------
	.section	.text._Z4sizeP5TablePmi,"ax",@progbits
	.align	128
        .global         _Z4sizeP5TablePmi
        .type           _Z4sizeP5TablePmi,@function
        .size           _Z4sizeP5TablePmi,(.L_x_313 - _Z4sizeP5TablePmi)
        .other          _Z4sizeP5TablePmi,@"STO_CUDA_ENTRY STV_DEFAULT"
_Z4sizeP5TablePmi:
.text._Z4sizeP5TablePmi:
[----:B------:R-:W-:Y:S01]  /*0000*/  LDC R1, c[0x0][0x37c] ;  /* 0x0000df00ff017b82 */ /* 0x000fe20000000800 */
[----:B------:R-:W0:Y:S07]  /*0010*/  S2R R3, SR_TID.X ;  /* 0x0000000000037919 */ /* 0x000e2e0000002100 */
[----:B------:R-:W0:Y:S01]  /*0020*/  S2UR UR4, SR_CTAID.X ;  /* 0x00000000000479c3 */ /* 0x000e220000002500 */
[----:B------:R-:W1:Y:S07]  /*0030*/  LDCU UR5, c[0x0][0x390] ;  /* 0x00007200ff0577ac */ /* 0x000e6e0008000800 */
[----:B------:R-:W0:Y:S02]  /*0040*/  LDC R0, c[0x0][0x360] ;  /* 0x0000d800ff007b82 */ /* 0x000e240000000800 */
[----:B0-----:R-:W-:-:S05]  /*0050*/  IMAD R0, R0, UR4, R3 ;  /* 0x0000000400007c24 */ /* 0x001fca000f8e0203 */
[----:B-1----:R-:W-:-:S13]  /*0060*/  ISETP.GE.AND P0, PT, R0, UR5, PT ;  /* 0x0000000500007c0c */ /* 0x002fda000bf06270 */
[----:B------:R-:W-:Y:S05]  /*0070*/  @P0 EXIT ;  /* 0x000000000000094d */ /* 0x000fea0003800000 */
[----:B------:R-:W0:Y:S01]  /*0080*/  LDC.64 R4, c[0x0][0x388] ;  /* 0x0000e200ff047b82 */ /* 0x000e220000000a00 */
[----:B------:R-:W1:Y:S01]  /*0090*/  LDCU.64 UR8, c[0x0][0x358] ;  /* 0x00006b00ff0877ac */ /* 0x000e620008000a00 */
[----:B------:R-:W-:Y:S01]  /*00a0*/  UMOV UR4, URZ ;  /* 0x000000ff00047c82 */ /* 0x000fe20008000000 */
[----:B------:R-:W-:Y:S01]  /*00b0*/  UMOV UR5, URZ ;  /* 0x000000ff00057c82 */ /* 0x000fe20008000000 */
[----:B------:R-:W-:-:S04]  /*00c0*/  UMOV UR6, URZ ;  /* 0x000000ff00067c82 */ /* 0x000fc80008000000 */
[----:B------:R-:W2:Y:S01]  /*00d0*/  LDC.64 R2, c[0x0][0x380] ;  /* 0x0000e000ff027b82 */ /* 0x000ea20000000a00 */
[----:B01----:R-:W-:-:S07]  /*00e0*/  IMAD.WIDE R4, R0, 0x8, R4 ;  /* 0x0000000800047825 */ /* 0x003fce00078e0204 */
.L_x_32:
[----:B0-2---:R-:W2:Y:S02]  /*00f0*/  LDG.E.64 R6, desc[UR8][R2.64] ;  /* 0x0000000802067981 */ /* 0x005ea4000c1e1b00 */
[----:B--2---:R-:W-:-:S06]  /*0100*/  IMAD.WIDE R6, R0, 0x30, R6 ;  /* 0x0000003000067825 */ /* 0x004fcc00078e0206 */
[----:B------:R-:W2:Y:S02]  /*0110*/  LD.E.64 R6, desc[UR8][R6.64] ;  /* 0x0000000806067980 */ /* 0x000ea4000c101b00 */
[----:B--2---:R-:W-:-:S04]  /*0120*/  IADD3 R8, P0, PT, R6, UR5, RZ ;  /* 0x0000000506087c10 */ /* 0x004fc8000ff1e0ff */
[----:B------:R-:W-:-:S06]  /*0130*/  IADD3.X R9, PT, PT, R7, UR6, RZ, P0, !PT ;  /* 0x0000000607097c10 */ /* 0x000fcc00087fe4ff */
[----:B------:R-:W2:Y:S01]  /*0140*/  LD.E.64 R8, desc[UR8][R8.64] ;  /* 0x0000000808087980 */ /* 0x000ea2000c101b00 */
[----:B------:R-:W-:Y:S01]  /*0150*/  BSSY.RECONVERGENT B0, `(.L_x_0) ;  /* 0x000000a000007945 */ /* 0x000fe20003800200 */
[----:B--2---:R-:W-:-:S04]  /*0160*/  ISETP.NE.U32.AND P0, PT, R8, -0x1, PT ;  /* 0xffffffff0800780c */ /* 0x004fc80003f05070 */
[----:B------:R-:W-:-:S13]  /*0170*/  ISETP.NE.AND.EX P0, PT, R9, -0x1, PT, P0 ;  /* 0xffffffff0900780c */ /* 0x000fda0003f05300 */
[----:B------:R-:W-:Y:S05]  /*0180*/  @!P0 BRA `(.L_x_1) ;  /* 0x0000000000188947 */ /* 0x000fea0003800000 */
[----:B------:R-:W-:Y:S02]  /*0190*/  IMAD.MOV.U32 R8, RZ, RZ, 0x1 ;  /* 0x00000001ff087424 */ /* 0x000fe400078e00ff */
[----:B------:R-:W-:-:S05]  /*01a0*/  IMAD.MOV.U32 R9, RZ, RZ, 0x0 ;  /* 0x00000000ff097424 */ /* 0x000fca00078e00ff */
[----:B------:R0:W-:Y:S04]  /*01b0*/  REDG.E.ADD.64.STRONG.GPU desc[UR8][R4.64], R8 ;  /* 0x000000080400798e */ /* 0x0001e8000c12e508 */
[----:B------:R-:W2:Y:S02]  /*01c0*/  LDG.E.64 R6, desc[UR8][R2.64] ;  /* 0x0000000802067981 */ /* 0x000ea4000c1e1b00 */
[----:B--2---:R-:W-:-:S06]  /*01d0*/  IMAD.WIDE R6, R0, 0x30, R6 ;  /* 0x0000003000067825 */ /* 0x004fcc00078e0206 */
[----:B0-----:R-:W5:Y:S02]  /*01e0*/  LD.E.64 R6, desc[UR8][R6.64] ;  /* 0x0000000806067980 */ /* 0x001f64000c101b00 */
.L_x_1:
[----:B------:R-:W-:Y:S05]  /*01f0*/  BSYNC.RECONVERGENT B0 ;  /* 0x0000000000007941 */ /* 0x000fea0003800200 */
.L_x_0:
[----:B-----5:R-:W-:-:S04]  /*0200*/  IADD3 R8, P0, PT, R6, UR5, RZ ;  /* 0x0000000506087c10 */ /* 0x020fc8000ff1e0ff */
        /* <DEDUP_REMOVED lines=12> */
.L_x_3:
[----:B------:R-:W-:Y:S05]  /*02d0*/  BSYNC.RECONVERGENT B0 ;  /* 0x0000000000007941 */ /* 0x000fea0003800200 */
.L_x_2:
        /* <DEDUP_REMOVED lines=13> */
.L_x_5:
[----:B------:R-:W-:Y:S05]  /*03b0*/  BSYNC.RECONVERGENT B0 ;  /* 0x0000000000007941 */ /* 0x000fea0003800200 */
.L_x_4:
        /* <DEDUP_REMOVED lines=13> */
.L_x_7:
[----:B------:R-:W-:Y:S05]  /*0490*/  BSYNC.RECONVERGENT B0 ;  /* 0x0000000000007941 */ /* 0x000fea0003800200 */
.L_x_6:
        /* <DEDUP_REMOVED lines=13> */
.L_x_9:
[----:B------:R-:W-:Y:S05]  /*0570*/  BSYNC.RECONVERGENT B0 ;  /* 0x0000000000007941 */ /* 0x000fea0003800200 */
.L_x_8:
        /* <DEDUP_REMOVED lines=13> */
.L_x_11:
[----:B------:R-:W-:Y:S05]  /*0650*/  BSYNC.RECONVERGENT B0 ;  /* 0x0000000000007941 */ /* 0x000fea0003800200 */
.L_x_10:
        /* <DEDUP_REMOVED lines=13> */
.L_x_13:
[----:B------:R-:W-:Y:S05]  /*0730*/  BSYNC.RECONVERGENT B0 ;  /* 0x0000000000007941 */ /* 0x000fea0003800200 */
.L_x_12:
        /* <DEDUP_REMOVED lines=13> */
.L_x_15:
[----:B------:R-:W-:Y:S05]  /*0810*/  BSYNC.RECONVERGENT B0 ;  /* 0x0000000000007941 */ /* 0x000fea0003800200 */
.L_x_14:
        /* <DEDUP_REMOVED lines=13> */
.L_x_17:
[----:B------:R-:W-:Y:S05]  /*08f0*/  BSYNC.RECONVERGENT B0 ;  /* 0x0000000000007941 */ /* 0x000fea0003800200 */
.L_x_16:
        /* <DEDUP_REMOVED lines=13> */
.L_x_19:
[----:B------:R-:W-:Y:S05]  /*09d0*/  BSYNC.RECONVERGENT B0 ;  /* 0x0000000000007941 */ /* 0x000fea0003800200 */
.L_x_18:
        /* <DEDUP_REMOVED lines=13> */
.L_x_21:
[----:B------:R-:W-:Y:S05]  /*0ab0*/  BSYNC.RECONVERGENT B0 ;  /* 0x0000000000007941 */ /* 0x000fea0003800200 */
.L_x_20:
        /* <DEDUP_REMOVED lines=13> */
.L_x_23:
[----:B------:R-:W-:Y:S05]  /*0b90*/  BSYNC.RECONVERGENT B0 ;  /* 0x0000000000007941 */ /* 0x000fea0003800200 */
.L_x_22:
        /* <DEDUP_REMOVED lines=13> */
.L_x_25:
[----:B------:R-:W-:Y:S05]  /*0c70*/  BSYNC.RECONVERGENT B0 ;  /* 0x0000000000007941 */ /* 0x000fea0003800200 */
.L_x_24:
        /* <DEDUP_REMOVED lines=13> */
.L_x_27:
[----:B------:R-:W-:Y:S05]  /*0d50*/  BSYNC.RECONVERGENT B0 ;  /* 0x0000000000007941 */ /* 0x000fea0003800200 */
.L_x_26:
        /* <DEDUP_REMOVED lines=13> */
.L_x_29:
[----:B------:R-:W-:Y:S05]  /*0e30*/  BSYNC.RECONVERGENT B0 ;  /* 0x0000000000007941 */ /* 0x000fea0003800200 */
.L_x_28:
[----:B-----5:R-:W-:-:S04]  /*0e40*/  IADD3 R6, P0, PT, R6, UR5, RZ ;  /* 0x0000000506067c10 */ /* 0x020fc8000ff1e0ff */
[----:B------:R-:W-:-:S06]  /*0e50*/  IADD3.X R7, PT, PT, R7, UR6, RZ, P0, !PT ;  /* 0x0000000607077c10 */ /* 0x000fcc00087fe4ff */
[----:B------:R-:W2:Y:S01]  /*0e60*/  LD.E.64 R6, desc[UR8][R6.64+0x78] ;  /* 0x0000780806067980 */ /* 0x000ea2000c101b00 */
[----:B------:R-:W-:Y:S01]  /*0e70*/  UIADD3 UR4, UPT, UPT, UR4, 0x10, URZ ;  /* 0x0000001004047890 */ /* 0x000fe2000fffe0ff */
[----:B------:R-:W-:Y:S03]  /*0e80*/  BSSY.RECONVERGENT B0, `(.L_x_30) ;  /* 0x0000008000007945 */ /* 0x000fe60003800200 */
[----:B------:R-:W-:Y:S01]  /*0e90*/  UISETP.NE.AND UP1, UPT, UR4, 0x80, UPT ;  /* 0x000000800400788c */ /* 0x000fe2000bf25270 */
[----:B--2---:R-:W-:-:S04]  /*0ea0*/  ISETP.NE.U32.AND P0, PT, R6, -0x1, PT ;  /* 0xffffffff0600780c */ /* 0x004fc80003f05070 */
[----:B------:R-:W-:-:S13]  /*0eb0*/  ISETP.NE.AND.EX P0, PT, R7, -0x1, PT, P0 ;  /* 0xffffffff0700780c */ /* 0x000fda0003f05300 */
[----:B------:R-:W-:Y:S05]  /*0ec0*/  @!P0 BRA `(.L_x_31) ;  /* 0x00000000000c8947 */ /* 0x000fea0003800000 */
[----:B------:R-:W-:Y:S02]  /*0ed0*/  IMAD.MOV.U32 R6, RZ, RZ, 0x1 ;  /* 0x00000001ff067424 */ /* 0x000fe400078e00ff */
[----:B------:R-:W-:-:S05]  /*0ee0*/  IMAD.MOV.U32 R7, RZ, RZ, 0x0 ;  /* 0x00000000ff077424 */ /* 0x000fca00078e00ff */
[----:B------:R0:W-:Y:S02]  /*0ef0*/  REDG.E.ADD.64.STRONG.GPU desc[UR8][R4.64], R6 ;  /* 0x000000060400798e */ /* 0x0001e4000c12e508 */
.L_x_31:
[----:B------:R-:W-:Y:S05]  /*0f00*/  BSYNC.RECONVERGENT B0 ;  /* 0x0000000000007941 */ /* 0x000fea0003800200 */
.L_x_30:
[----:B------:R-:W-:-:S04]  /*0f10*/  UIADD3 UR5, UP0, UPT, UR5, 0x80, URZ ;  /* 0x0000008005057890 */ /* 0x000fc8000ff1e0ff */
[----:B------:R-:W-:Y:S01]  /*0f20*/  UIADD3.X UR6, UPT, UPT, URZ, UR6, URZ, UP0, !UPT ;  /* 0x00000006ff067290 */ /* 0x000fe200087fe4ff */
[----:B------:R-:W-:Y:S11]  /*0f30*/  BRA.U UP1, `(.L_x_32) ;  /* 0xfffffff1016c7547 */ /* 0x000ff6000b83ffff */
[----:B------:R-:W-:Y:S05]  /*0f40*/  EXIT ;  /* 0x000000000000794d */ /* 0x000fea0003800000 */
.L_x_33:
[----:B------:R-:W-:-:S00]  /*0f50*/  BRA `(.L_x_33) ;  /* 0xfffffffc00fc7947 */ /* 0x000fc0000383ffff */
[----:B------:R-:W-:-:S00]  /*0f60*/  NOP ;  /* 0x0000000000007918 */ /* 0x000fc00000000000 */
        /* <DEDUP_REMOVED lines=9> */
.L_x_313:


//--------------------- .text._Z6lookupPK5TablePKmPP6VectorPbi --------------------------
	.section	.text._Z6lookupPK5TablePKmPP6VectorPbi,"ax",@progbits
	.align	128
        .global         _Z6lookupPK5TablePKmPP6VectorPbi
        .type           _Z6lookupPK5TablePKmPP6VectorPbi,@function
        .size           _Z6lookupPK5TablePKmPP6VectorPbi,(.L_x_314 - _Z6lookupPK5TablePKmPP6VectorPbi)
        .other          _Z6lookupPK5TablePKmPP6VectorPbi,@"STO_CUDA_ENTRY STV_DEFAULT"
_Z6lookupPK5TablePKmPP6VectorPbi:
.text._Z6lookupPK5TablePKmPP6VectorPbi:
        /* <DEDUP_REMOVED lines=10> */
[----:B------:R-:W-:-:S06]  /*00a0*/  SHF.R.S32.HI R0, RZ, 0x7, R10 ;  /* 0x00000007ff007819 */ /* 0x000fcc000001140a */
[----:B------:R-:W2:Y:S01]  /*00b0*/  LDC.64 R4, c[0x0][0x380] ;  /* 0x0000e000ff047b82 */ /* 0x000ea20000000a00 */
[----:B0-----:R-:W-:-:S06]  /*00c0*/  IMAD.WIDE R2, R0, 0x8, R2 ;  /* 0x0000000800027825 */ /* 0x001fcc00078e0202 */
[----:B-1----:R-:W3:Y:S04]  /*00d0*/  LDG.E.64.CONSTANT R2, desc[UR6][R2.64] ;  /* 0x0000000602027981 */ /* 0x002ee8000c1e9b00 */
[----:B--2---:R-:W2:Y:S01]  /*00e0*/  LDG.E.64.CONSTANT R4, desc[UR6][R4.64] ;  /* 0x0000000604047981 */ /* 0x004ea2000c1e9b00 */
[----:B------:R-:W-:Y:S01]  /*00f0*/  UMOV UR4, URZ ;  /* 0x000000ff00047c82 */ /* 0x000fe20008000000 */
[----:B---3--:R-:W-:-:S05]  /*0100*/  LOP3.LUT R7, R2, 0xfffff, RZ, 0xc0, !PT ;  /* 0x000fffff02077812 */ /* 0x008fca00078ec0ff */
[----:B--2---:R-:W-:-:S04]  /*0110*/  IMAD.WIDE.U32 R6, R7, 0x30, R4 ;  /* 0x0000003007067825 */ /* 0x004fc800078e0004 */
[----:B------:R-:W-:-:S05]  /*0120*/  VIADD R7, R7, UR4 ;  /* 0x0000000407077c36 */ /* 0x000fca0008000000 */
[----:B------:R-:W2:Y:S01]  /*0130*/  LD.E.64 R8, desc[UR6][R6.64] ;  /* 0x0000000606087980 */ /* 0x000ea2000c101b00 */
[----:B------:R-:W-:-:S05]  /*0140*/  IMAD.SHL.U32 R11, R10, 0x8, RZ ;  /* 0x000000080a0b7824 */ /* 0x000fca00078e00ff */
[----:B------:R-:W-:-:S04]  /*0150*/  LOP3.LUT R11, R11, 0x3f8, RZ, 0xc0, !PT ;  /* 0x000003f80b0b7812 */ /* 0x000fc800078ec0ff */
[----:B--2---:R-:W-:-:S05]  /*0160*/  IADD3 R8, P0, PT, R8, R11, RZ ;  /* 0x0000000b08087210 */ /* 0x004fca0007f1e0ff */
[----:B------:R-:W-:-:S05]  /*0170*/  IMAD.X R9, RZ, RZ, R9, P0 ;  /* 0x000000ffff097224 */ /* 0x000fca00000e0609 */
[----:B------:R-:W2:Y:S02]  /*0180*/  LD.E.64 R4, desc[UR6][R8.64] ;  /* 0x0000000608047980 */ /* 0x000ea4000c101b00 */
[----:B--2---:R-:W-:-:S04]  /*0190*/  ISETP.NE.U32.AND P0, PT, R4, R2, PT ;  /* 0x000000020400720c */ /* 0x004fc80003f05070 */
[----:B------:R-:W-:-:S13]  /*01a0*/  ISETP.NE.AND.EX P0, PT, R5, R3, PT, P0 ;  /* 0x000000030500720c */ /* 0x000fda0003f05300 */
[----:B------:R-:W-:Y:S05]  /*01b0*/  @P0 EXIT ;  /* 0x000000000000094d */ /* 0x000fea0003800000 */
[----:B------:R-:W2:Y:S01]  /*01c0*/  LD.E.64 R6, desc[UR6][R6.64+0x18] ;  /* 0x0000180606067980 */ /* 0x000ea2000c101b00 */
[----:B------:R-:W0:Y:S01]  /*01d0*/  LDC.64 R4, c[0x0][0x390] ;  /* 0x0000e400ff047b82 */ /* 0x000e220000000a00 */
[----:B------:R-:W1:Y:S01]  /*01e0*/  LDCU.64 UR4, c[0x0][0x398] ;  /* 0x00007300ff0477ac */ /* 0x000e620008000a00 */
[----:B------:R-:W-:Y:S01]  /*01f0*/  LOP3.LUT R3, R10, 0x7f, RZ, 0xc0, !PT ;  /* 0x0000007f0a037812 */ /* 0x000fe200078ec0ff */
[----:B------:R-:W-:Y:S01]  /*0200*/  IMAD.MOV.U32 R10, RZ, RZ, 0x1 ;  /* 0x00000001ff0a7424 */ /* 0x000fe200078e00ff */
[----:B-1----:R-:W-:-:S04]  /*0210*/  IADD3 R8, P0, PT, R0, UR4, RZ ;  /* 0x0000000400087c10 */ /* 0x002fc8000ff1e0ff */
[C---:B------:R-:W-:Y:S01]  /*0220*/  LEA.HI.X.SX32 R9, R0.reuse, UR5, 0x1, P0 ;  /* 0x0000000500097c11 */ /* 0x040fe200080f0eff */
[----:B0-----:R-:W-:Y:S01]  /*0230*/  IMAD.WIDE R4, R0, 0x8, R4 ;  /* 0x0000000800047825 */ /* 0x001fe200078e0204 */
[----:B------:R-:W-:-:S03]  /*0240*/  PRMT R0, R10, 0x7610, R0 ;  /* 0x000076100a007816 */ /* 0x000fc60000000000 */
[----:B--2---:R-:W-:-:S05]  /*0250*/  IMAD.WIDE.U32 R2, R3, 0x100, R6 ;  /* 0x0000010003027825 */ /* 0x004fca00078e0006 */
[----:B------:R-:W-:Y:S04]  /*0260*/  STG.E.64 desc[UR6][R4.64], R2 ;  /* 0x0000000204007986 */ /* 0x000fe8000c101b06 */
[----:B------:R-:W-:Y:S01]  /*0270*/  STG.E.U8 desc[UR6][R8.64], R0 ;  /* 0x0000000008007986 */ /* 0x000fe2000c101106 */
[----:B------:R-:W-:Y:S05]  /*0280*/  EXIT ;  /* 0x000000000000794d */ /* 0x000fea0003800000 */
.L_x_34:
        /* <DEDUP_REMOVED lines=15> */
.L_x_314:


//--------------------- .text._Z7upsert_PK5TablePKmS3_PP6Vectori --------------------------
	.section	.text._Z7upsert_PK5TablePKmS3_PP6Vectori,"ax",@progbits
	.align	128
        .global         _Z7upsert_PK5TablePKmS3_PP6Vectori
        .type           _Z7upsert_PK5TablePKmS3_PP6Vectori,@function
        .size           _Z7upsert_PK5TablePKmS3_PP6Vectori,(.L_x_315 - _Z7upsert_PK5TablePKmS3_PP6Vectori)
        .other          _Z7upsert_PK5TablePKmS3_PP6Vectori,@"STO_CUDA_ENTRY STV_DEFAULT"
_Z7upsert_PK5TablePKmS3_PP6Vectori:
.text._Z7upsert_PK5TablePKmS3_PP6Vectori:
        /* <DEDUP_REMOVED lines=9> */
[----:B------:R-:W1:Y:S07]  /*0090*/  LDCU.64 UR6, c[0x0][0x358] ;  /* 0x00006b00ff0677ac */ /* 0x000e6e0008000a00 */
        /* <DEDUP_REMOVED lines=9> */
[----:B------:R-:W-:Y:S02]  /*0130*/  IMAD.MOV.U32 R4, RZ, RZ, -0x1 ;  /* 0xffffffffff047424 */ /* 0x000fe400078e00ff */
[----:B------:R-:W-:-:S05]  /*0140*/  IMAD.MOV.U32 R5, RZ, RZ, -0x1 ;  /* 0xffffffffff057424 */ /* 0x000fca00078e00ff */
[----:B--2---:R0:W5:Y:S01]  /*0150*/  ATOM.E.CAS.64.STRONG.GPU P0, R12, [R10], R4, R6 ;  /* 0x000000040a0c738b */ /* 0x004162000010e506 */
[----:B------:R-:W-:Y:S04]  /*0160*/  BSSY.RECONVERGENT B0, `(.L_x_35) ;  /* 0x0000008000007945 */ /* 0x000fe80003800200 */
[----:B0-----:R-:W-:Y:S05]  /*0170*/  @P0 BRA `(.L_x_36) ;  /* 0x0000000000180947 */ /* 0x001fea0003800000 */
[----:B-----5:R-:W2:Y:S02]  /*0180*/  LD.E.64 R12, [R10] ;  /* 0x000000000a0c7980 */ /* 0x020ea40000100b00 */
[----:B--2---:R-:W-:-:S04]  /*0190*/  ISETP.EQ.U32.AND P0, PT, R12, -0x1, PT ;  /* 0xffffffff0c00780c */ /* 0x004fc80003f02070 */
[----:B------:R-:W-:-:S04]  /*01a0*/  ISETP.EQ.U32.AND.EX P0, PT, R13, -0x1, PT, P0 ;  /* 0xffffffff0d00780c */ /* 0x000fc80003f02100 */
[----:B------:R-:W-:Y:S02]  /*01b0*/  SEL R8, R6, R12, P0 ;  /* 0x0000000c06087207 */ /* 0x000fe40000000000 */
[----:B------:R-:W-:-:S05]  /*01c0*/  SEL R9, R7, R13, P0 ;  /* 0x0000000d07097207 */ /* 0x000fca0000000000 */
[----:B------:R0:W-:Y:S02]  /*01d0*/  ST.E.64 [R10], R8 ;  /* 0x000000000a007385 */ /* 0x0001e40000100b08 */
.L_x_36:
[----:B------:R-:W-:Y:S05]  /*01e0*/  BSYNC.RECONVERGENT B0 ;  /* 0x0000000000007941 */ /* 0x000fea0003800200 */
.L_x_35:
[----:B-----5:R-:W-:Y:S01]  /*01f0*/  ISETP.NE.U32.AND P1, PT, R6, R12, PT ;  /* 0x0000000c0600720c */ /* 0x020fe20003f25070 */
[----:B------:R-:W-:Y:S01]  /*0200*/  BSSY.RECONVERGENT B0, `(.L_x_37) ;  /* 0x00008f4000007945 */ /* 0x000fe20003800200 */
[----:B------:R-:W-:Y:S02]  /*0210*/  ISETP.EQ.U32.AND P0, PT, R12, -0x1, PT ;  /* 0xffffffff0c00780c */ /* 0x000fe40003f02070 */
[----:B0-----:R-:W-:Y:S02]  /*0220*/  CS2R R8, SRZ ;  /* 0x0000000000087805 */ /* 0x001fe4000001ff00 */
[----:B------:R-:W-:-:S04]  /*0230*/  ISETP.NE.AND.EX P1, PT, R7, R13, PT, P1 ;  /* 0x0000000d0700720c */ /* 0x000fc80003f25310 */
[----:B------:R-:W-:-:S13]  /*0240*/  ISETP.EQ.OR.EX P0, PT, R13, -0x1, !P1, P0 ;  /* 0xffffffff0d00780c */ /* 0x000fda0004f02700 */
[----:B------:R-:W-:Y:S05]  /*0250*/  @P0 BRA `(.L_x_38) ;  /* 0x0000008c00b80947 */ /* 0x000fea0003800000 */
[----:B------:R0:W2:Y:S01]  /*0260*/  ATOM.E.CAS.64.STRONG.GPU P0, R12, [R10+0x8], R4, R6 ;  /* 0x000008040a0c738b */ /* 0x0000a2000010e506 */
[----:B------:R-:W-:Y:S01]  /*0270*/  BSSY.RECONVERGENT B1, `(.L_x_39) ;  /* 0x000000a000017945 */ /* 0x000fe20003800200 */
[----:B--2---:R-:W-:Y:S02]  /*0280*/  IMAD.MOV.U32 R14, RZ, RZ, R12 ;  /* 0x000000ffff0e7224 */ /* 0x004fe400078e000c */
[----:B------:R-:W-:Y:S01]  /*0290*/  IMAD.MOV.U32 R15, RZ, RZ, R13 ;  /* 0x000000ffff0f7224 */ /* 0x000fe200078e000d */
[----:B0-----:R-:W-:Y:S06]  /*02a0*/  @P0 BRA `(.L_x_40) ;  /* 0x0000000000180947 */ /* 0x001fec0003800000 */
[----:B------:R-:W2:Y:S02]  /*02b0*/  LD.E.64 R14, [R10+0x8] ;  /* 0x000000080a0e7980 */ /* 0x000ea40000100b00 */
[----:B--2---:R-:W-:-:S04]  /*02c0*/  ISETP.EQ.U32.AND P0, PT, R14, -0x1, PT ;  /* 0xffffffff0e00780c */ /* 0x004fc80003f02070 */
[----:B------:R-:W-:-:S04]  /*02d0*/  ISETP.EQ.U32.AND.EX P0, PT, R15, -0x1, PT, P0 ;  /* 0xffffffff0f00780c */ /* 0x000fc80003f02100 */
[----:B------:R-:W-:Y:S02]  /*02e0*/  SEL R12, R6, R14, P0 ;  /* 0x0000000e060c7207 */ /* 0x000fe40000000000 */
[----:B------:R-:W-:-:S05]  /*02f0*/  SEL R13, R7, R15, P0 ;  /* 0x0000000f070d7207 */ /* 0x000fca0000000000 */
[----:B------:R0:W-:Y:S02]  /*0300*/  ST.E.64 [R10+0x8], R12 ;  /* 0x000000080a007385 */ /* 0x0001e40000100b0c */
.L_x_40:
[----:B------:R-:W-:Y:S05]  /*0310*/  BSYNC.RECONVERGENT B1 ;  /* 0x0000000000017941 */ /* 0x000fea0003800200 */
.L_x_39:
[----:B------:R-:W-:Y:S01]  /*0320*/  ISETP.NE.U32.AND P1, PT, R6, R14, PT ;  /* 0x0000000e0600720c */ /* 0x000fe20003f25070 */
[----:B------:R-:W-:Y:S01]  /*0330*/  IMAD.MOV.U32 R9, RZ, RZ, 0x1 ;  /* 0x00000001ff097424 */ /* 0x000fe200078e00ff */
[----:B------:R-:W-:Y:S02]  /*0340*/  ISETP.EQ.U32.AND P0, PT, R14, -0x1, PT ;  /* 0xffffffff0e00780c */ /* 0x000fe40003f02070 */
[----:B------:R-:W-:-:S04]  /*0350*/  ISETP.NE.AND.EX P1, PT, R7, R15, PT, P1 ;  /* 0x0000000f0700720c */ /* 0x000fc80003f25310 */
[----:B------:R-:W-:-:S13]  /*0360*/  ISETP.EQ.OR.EX P0, PT, R15, -0x1, !P1, P0 ;  /* 0xffffffff0f00780c */ /* 0x000fda0004f02700 */
[----:B------:R-:W-:Y:S05]  /*0370*/  @P0 BRA `(.L_x_38) ;  /* 0x0000008c00700947 */ /* 0x000fea0003800000 */
[----:B0-----:R0:W2:Y:S01]  /*0380*/  ATOM.E.CAS.64.STRONG.GPU P0, R12, [R10+0x10], R4, R6 ;  /* 0x000010040a0c738b */ /* 0x0010a2000010e506 */
        /* <DEDUP_REMOVED lines=10> */
.L_x_42:
[----:B------:R-:W-:Y:S05]  /*0430*/  BSYNC.RECONVERGENT B1 ;  /* 0x0000000000017941 */ /* 0x000fea0003800200 */
.L_x_41:
        /* <DEDUP_REMOVED lines=17> */
.L_x_44:
[----:B------:R-:W-:Y:S05]  /*0550*/  BSYNC.RECONVERGENT B1 ;  /* 0x0000000000017941 */ /* 0x000fea0003800200 */
.L_x_43:
        /* <DEDUP_REMOVED lines=17> */
.L_x_46:
[----:B------:R-:W-:Y:S05]  /*0670*/  BSYNC.RECONVERGENT B1 ;  /* 0x0000000000017941 */ /* 0x000fea0003800200 */
.L_x_45:
        /* <DEDUP_REMOVED lines=17> */
.L_x_48:
[----:B------:R-:W-:Y:S05]  /*0790*/  BSYNC.RECONVERGENT B1 ;  /* 0x0000000000017941 */ /* 0x000fea0003800200 */
.L_x_47:
        /* <DEDUP_REMOVED lines=17> */
.L_x_50:
[----:B------:R-:W-:Y:S05]  /*08b0*/  BSYNC.RECONVERGENT B1 ;  /* 0x0000000000017941 */ /* 0x000fea0003800200 */
.L_x_49:
        /* <DEDUP_REMOVED lines=17> */
.L_x_52:
[----:B------:R-:W-:Y:S05]  /*09d0*/  BSYNC.RECONVERGENT B1 ;  /* 0x0000000000017941 */ /* 0x000fea0003800200 */
.L_x_51:
        /* <DEDUP_REMOVED lines=17> */
.L_x_54:
[----:B------:R-:W-:Y:S05]  /*0af0*/  BSYNC.RECONVERGENT B1 ;  /* 0x0000000000017941 */ /* 0x000fea0003800200 */
.L_x_53:
        /* <DEDUP_REMOVED lines=17> */
.L_x_56:
[----:B------:R-:W-:Y:S05]  /*0c10*/  BSYNC.RECONVERGENT B1 ;  /* 0x0000000000017941 */ /* 0x000fea0003800200 */
.L_x_55:
        /* <DEDUP_REMOVED lines=17> */
.L_x_58:
[----:B------:R-:W-:Y:S05]  /*0d30*/  BSYNC.RECONVERGENT B1 ;  /* 0x0000000000017941 */ /* 0x000fea0003800200 */
.L_x_57:
        /* <DEDUP_REMOVED lines=17> */
.L_x_60:
[----:B------:R-:W-:Y:S05]  /*0e50*/  BSYNC.RECONVERGENT B1 ;  /* 0x0000000000017941 */ /* 0x000fea0003800200 */
.L_x_59:
        /* <DEDUP_REMOVED lines=17> */
.L_x_62:
[----:B------:R-:W-:Y:S05]  /*0f70*/  BSYNC.RECONVERGENT B1 ;  /* 0x0000000000017941 */ /* 0x000fea0003800200 */
.L_x_61:
        /* <DEDUP_REMOVED lines=17> */
.L_x_64:
[----:B------:R-:W-:Y:S05]  /*1090*/  BSYNC.RECONVERGENT B1 ;  /* 0x0000000000017941 */ /* 0x000fea0003800200 */
.L_x_63:
        /* <DEDUP_REMOVED lines=17> */
.L_x_66:
[----:B------:R-:W-:Y:S05]  /*11b0*/  BSYNC.RECONVERGENT B1 ;  /* 0x0000000000017941 */ /* 0x000fea0003800200 */
.L_x_65:
        /* <DEDUP_REMOVED lines=17> */
.L_x_68:
[----:B------:R-:W-:Y:S05]  /*12d0*/  BSYNC.RECONVERGENT B1 ;  /* 0x0000000000017941 */ /* 0x000fea0003800200 */
.L_x_67:
        /* <DEDUP_REMOVED lines=17> */
.L_x_70:
[----:B------:R-:W-:Y:S05]  /*13f0*/  BSYNC.RECONVERGENT B1 ;  /* 0x0000000000017941 */ /* 0x000fea0003800200 */
.L_x_69:
        /* <DEDUP_REMOVED lines=17> */
.L_x_72:
[----:B------:R-:W-:Y:S05]  /*1510*/  BSYNC.RECONVERGENT B1 ;  /* 0x0000000000017941 */ /* 0x000fea0003800200 */
.L_x_71:
        /* <DEDUP_REMOVED lines=17> */
.L_x_74:
[----:B------:R-:W-:Y:S05]  /*1630*/  BSYNC.RECONVERGENT B1 ;  /* 0x0000000000017941 */ /* 0x000fea0003800200 */
.L_x_73:
        /* <DEDUP_REMOVED lines=17> */
.L_x_76:
[----:B------:R-:W-:Y:S05]  /*1750*/  BSYNC.RECONVERGENT B1 ;  /* 0x0000000000017941 */ /* 0x000fea0003800200 */
.L_x_75:
        /* <DEDUP_REMOVED lines=17> */
.L_x_78:
[----:B------:R-:W-:Y:S05]  /*1870*/  BSYNC.RECONVERGENT B1 ;  /* 0x0000000000017941 */ /* 0x000fea0003800200 */
.L_x_77:
        /* <DEDUP_REMOVED lines=17> */
.L_x_80:
[----:B------:R-:W-:Y:S05]  /*1990*/  BSYNC.RECONVERGENT B1 ;  /* 0x0000000000017941 */ /* 0x000fea0003800200 */
.L_x_79:
        /* <DEDUP_REMOVED lines=17> */
.L_x_82:
[----:B------:R-:W-:Y:S05]  /*1ab0*/  BSYNC.RECONVERGENT B1 ;  /* 0x0000000000017941 */ /* 0x000fea0003800200 */
.L_x_81:
        /* <DEDUP_REMOVED lines=17> */
.L_x_84:
[----:B------:R-:W-:Y:S05]  /*1bd0*/  BSYNC.RECONVERGENT B1 ;  /* 0x0000000000017941 */ /* 0x000fea0003800200 */
.L_x_83:
        /* <DEDUP_REMOVED lines=17> */
.L_x_86:
[----:B------:R-:W-:Y:S05]  /*1cf0*/  BSYNC.RECONVERGENT B1 ;  /* 0x0000000000017941 */ /* 0x000fea0003800200 */
.L_x_85:
        /* <DEDUP_REMOVED lines=17> */
.L_x_88:
[----:B------:R-:W-:Y:S05]  /*1e10*/  BSYNC.RECONVERGENT B1 ;  /* 0x0000000000017941 */ /* 0x000fea0003800200 */
.L_x_87:
        /* <DEDUP_REMOVED lines=17> */
.L_x_90:
[----:B------:R-:W-:Y:S05]  /*1f30*/  BSYNC.RECONVERGENT B1 ;  /* 0x0000000000017941 */ /* 0x000fea0003800200 */
.L_x_89:
        /* <DEDUP_REMOVED lines=17> */
.L_x_92:
[----:B------:R-:W-:Y:S05]  /*2050*/  BSYNC.RECONVERGENT B1 ;  /* 0x0000000000017941 */ /* 0x000fea0003800200 */
.L_x_91:
        /* <DEDUP_REMOVED lines=17> */
.L_x_94:
[----:B------:R-:W-:Y:S05]  /*2170*/  BSYNC.RECONVERGENT B1 ;  /* 0x0000000000017941 */ /* 0x000fea0003800200 */
.L_x_93:
        /* <DEDUP_REMOVED lines=17> */
.L_x_96:
[----:B------:R-:W-:Y:S05]  /*2290*/  BSYNC.RECONVERGENT B1 ;  /* 0x0000000000017941 */ /* 0x000fea0003800200 */
.L_x_95:
        /* <DEDUP_REMOVED lines=17> */
.L_x_98:
[----:B------:R-:W-:Y:S05]  /*23b0*/  BSYNC.RECONVERGENT B1 ;  /* 0x0000000000017941 */ /* 0x000fea0003800200 */
.L_x_97:
        /* <DEDUP_REMOVED lines=17> */
.L_x_100:
[----:B------:R-:W-:Y:S05]  /*24d0*/  BSYNC.RECONVERGENT B1 ;  /* 0x0000000000017941 */ /* 0x000fea0003800200 */
.L_x_99:
        /* <DEDUP_REMOVED lines=17> */
.L_x_102:
[----:B------:R-:W-:Y:S05]  /*25f0*/  BSYNC.RECONVERGENT B1 ;  /* 0x0000000000017941 */ /* 0x000fea0003800200 */
.L_x_101:
        /* <DEDUP_REMOVED lines=17> */
.L_x_104:
[----:B------:R-:W-:Y:S05]  /*2710*/  BSYNC.RECONVERGENT B1 ;  /* 0x0000000000017941 */ /* 0x000fea0003800200 */
.L_x_103:
        /* <DEDUP_REMOVED lines=17> */
.L_x_106:
[----:B------:R-:W-:Y:S05]  /*2830*/  BSYNC.RECONVERGENT B1 ;  /* 0x0000000000017941 */ /* 0x000fea0003800200 */
.L_x_105:
        /* <DEDUP_REMOVED lines=17> */
.L_x_108:
[----:B------:R-:W-:Y:S05]  /*2950*/  BSYNC.RECONVERGENT B1 ;  /* 0x0000000000017941 */ /* 0x000fea0003800200 */
.L_x_107:
        /* <DEDUP_REMOVED lines=17> */
.L_x_110:
[----:B------:R-:W-:Y:S05]  /*2a70*/  BSYNC.RECONVERGENT B1 ;  /* 0x0000000000017941 */ /* 0x000fea0003800200 */
.L_x_109:
        /* <DEDUP_REMOVED lines=17> */
.L_x_112:
[----:B------:R-:W-:Y:S05]  /*2b90*/  BSYNC.RECONVERGENT B1 ;  /* 0x0000000000017941 */ /* 0x000fea0003800200 */
.L_x_111:
        /* <DEDUP_REMOVED lines=17> */
.L_x_114:
[----:B------:R-:W-:Y:S05]  /*2cb0*/  BSYNC.RECONVERGENT B1 ;  /* 0x0000000000017941 */ /* 0x000fea0003800200 */
.L_x_113:
        /* <DEDUP_REMOVED lines=17> */
.L_x_116:
[----:B------:R-:W-:Y:S05]  /*2dd0*/  BSYNC.RECONVERGENT B1 ;  /* 0x0000000000017941 */ /* 0x000fea0003800200 */
.L_x_115:
        /* <DEDUP_REMOVED lines=17> */
.L_x_118:
[----:B------:R-:W-:Y:S05]  /*2ef0*/  BSYNC.RECONVERGENT B1 ;  /* 0x0000000000017941 */ /* 0x000fea0003800200 */
.L_x_117:
        /* <DEDUP_REMOVED lines=17> */
.L_x_120:
[----:B------:R-:W-:Y:S05]  /*3010*/  BSYNC.RECONVERGENT B1 ;  /* 0x0000000000017941 */ /* 0x000fea0003800200 */
.L_x_119:
        /* <DEDUP_REMOVED lines=17> */
.L_x_122:
[----:B------:R-:W-:Y:S05]  /*3130*/  BSYNC.RECONVERGENT B1 ;  /* 0x0000000000017941 */ /* 0x000fea0003800200 */
.L_x_121:
        /* <DEDUP_REMOVED lines=17> */
.L_x_124:
[----:B------:R-:W-:Y:S05]  /*3250*/  BSYNC.RECONVERGENT B1 ;  /* 0x0000000000017941 */ /* 0x000fea0003800200 */
.L_x_123:
        /* <DEDUP_REMOVED lines=17> */
.L_x_126:
[----:B------:R-:W-:Y:S05]  /*3370*/  BSYNC.RECONVERGENT B1 ;  /* 0x0000000000017941 */ /* 0x000fea0003800200 */
.L_x_125:
        /* <DEDUP_REMOVED lines=17> */
.L_x_128:
[----:B------:R-:W-:Y:S05]  /*3490*/  BSYNC.RECONVERGENT B1 ;  /* 0x0000000000017941 */ /* 0x000fea0003800200 */
.L_x_127:
        /* <DEDUP_REMOVED lines=17> */
.L_x_130:
[----:B------:R-:W-:Y:S05]  /*35b0*/  BSYNC.RECONVERGENT B1 ;  /* 0x0000000000017941 */ /* 0x000fea0003800200 */
.L_x_129:
        /* <DEDUP_REMOVED lines=17> */
.L_x_132:
[----:B------:R-:W-:Y:S05]  /*36d0*/  BSYNC.RECONVERGENT B1 ;  /* 0x0000000000017941 */ /* 0x000fea0003800200 */
.L_x_131:
        /* <DEDUP_REMOVED lines=17> */
.L_x_134:
[----:B------:R-:W-:Y:S05]  /*37f0*/  BSYNC.RECONVERGENT B1 ;  /* 0x0000000000017941 */ /* 0x000fea0003800200 */
.L_x_133:
        /* <DEDUP_REMOVED lines=17> */
.L_x_136:
[----:B------:R-:W-:Y:S05]  /*3910*/  BSYNC.RECONVERGENT B1 ;  /* 0x0000000000017941 */ /* 0x000fea0003800200 */
.L_x_135:
        /* <DEDUP_REMOVED lines=17> */
.L_x_138:
[----:B------:R-:W-:Y:S05]  /*3a30*/  BSYNC.RECONVERGENT B1 ;  /* 0x0000000000017941 */ /* 0x000fea0003800200 */
.L_x_137:
        /* <DEDUP_REMOVED lines=17> */
.L_x_140:
[----:B------:R-:W-:Y:S05]  /*3b50*/  BSYNC.RECONVERGENT B1 ;  /* 0x0000000000017941 */ /* 0x000fea0003800200 */
.L_x_139:
        /* <DEDUP_REMOVED lines=17> */
.L_x_142:
[----:B------:R-:W-:Y:S05]  /*3c70*/  BSYNC.RECONVERGENT B1 ;  /* 0x0000000000017941 */ /* 0x000fea0003800200 */
.L_x_141:
        /* <DEDUP_REMOVED lines=17> */
.L_x_144:
[----:B------:R-:W-:Y:S05]  /*3d90*/  BSYNC.RECONVERGENT B1 ;  /* 0x0000000000017941 */ /* 0x000fea0003800200 */
.L_x_143:
        /* <DEDUP_REMOVED lines=17> */
.L_x_146:
[----:B------:R-:W-:Y:S05]  /*3eb0*/  BSYNC.RECONVERGENT B1 ;  /* 0x0000000000017941 */ /* 0x000fea0003800200 */
.L_x_145:
        /* <DEDUP_REMOVED lines=17> */
.L_x_148:
[----:B------:R-:W-:Y:S05]  /*3fd0*/  BSYNC.RECONVERGENT B1 ;  /* 0x0000000000017941 */ /* 0x000fea0003800200 */
.L_x_147:
        /* <DEDUP_REMOVED lines=17> */
.L_x_150:
[----:B------:R-:W-:Y:S05]  /*40f0*/  BSYNC.RECONVERGENT B1 ;  /* 0x0000000000017941 */ /* 0x000fea0003800200 */
.L_x_149:
        /* <DEDUP_REMOVED lines=17> */
.L_x_152:
[----:B------:R-:W-:Y:S05]  /*4210*/  BSYNC.RECONVERGENT B1 ;  /* 0x0000000000017941 */ /* 0x000fea0003800200 */
.L_x_151:
        /* <DEDUP_REMOVED lines=17> */
.L_x_154:
[----:B------:R-:W-:Y:S05]  /*4330*/  BSYNC.RECONVERGENT B1 ;  /* 0x0000000000017941 */ /* 0x000fea0003800200 */
.L_x_153:
        /* <DEDUP_REMOVED lines=17> */
.L_x_156:
[----:B------:R-:W-:Y:S05]  /*4450*/  BSYNC.RECONVERGENT B1 ;  /* 0x0000000000017941 */ /* 0x000fea0003800200 */
.L_x_155:
        /* <DEDUP_REMOVED lines=17> */
.L_x_158:
[----:B------:R-:W-:Y:S05]  /*4570*/  BSYNC.RECONVERGENT B1 ;  /* 0x0000000000017941 */ /* 0x000fea0003800200 */
.L_x_157:
        /* <DEDUP_REMOVED lines=17> */
.L_x_160:
[----:B------:R-:W-:Y:S05]  /*4690*/  BSYNC.RECONVERGENT B1 ;  /* 0x0000000000017941 */ /* 0x000fea0003800200 */
.L_x_159:
        /* <DEDUP_REMOVED lines=17> */
.L_x_162:
[----:B------:R-:W-:Y:S05]  /*47b0*/  BSYNC.RECONVERGENT B1 ;  /* 0x0000000000017941 */ /* 0x000fea0003800200 */
.L_x_161:
        /* <DEDUP_REMOVED lines=17> */
.L_x_164:
[----:B------:R-:W-:Y:S05]  /*48d0*/  BSYNC.RECONVERGENT B1 ;  /* 0x0000000000017941 */ /* 0x000fea0003800200 */
.L_x_163:
        /* <DEDUP_REMOVED lines=17> */
.L_x_166:
[----:B------:R-:W-:Y:S05]  /*49f0*/  BSYNC.RECONVERGENT B1 ;  /* 0x0000000000017941 */ /* 0x000fea0003800200 */
.L_x_165:
        /* <DEDUP_REMOVED lines=17> */
.L_x_168:
[----:B------:R-:W-:Y:S05]  /*4b10*/  BSYNC.RECONVERGENT B1 ;  /* 0x0000000000017941 */ /* 0x000fea0003800200 */
.L_x_167:
        /* <DEDUP_REMOVED lines=17> */
.L_x_170:
[----:B------:R-:W-:Y:S05]  /*4c30*/  BSYNC.RECONVERGENT B1 ;  /* 0x0000000000017941 */ /* 0x000fea0003800200 */
.L_x_169:
        /* <DEDUP_REMOVED lines=17> */
.L_x_172:
[----:B------:R-:W-:Y:S05]  /*4d50*/  BSYNC.RECONVERGENT B1 ;  /* 0x0000000000017941 */ /* 0x000fea0003800200 */
.L_x_171:
        /* <DEDUP_REMOVED lines=17> */
.L_x_174:
[----:B------:R-:W-:Y:S05]  /*4e70*/  BSYNC.RECONVERGENT B1 ;  /* 0x0000000000017941 */ /* 0x000fea0003800200 */
.L_x_173:
        /* <DEDUP_REMOVED lines=17> */
.L_x_176:
[----:B------:R-:W-:Y:S05]  /*4f90*/  BSYNC.RECONVERGENT B1 ;  /* 0x0000000000017941 */ /* 0x000fea0003800200 */
.L_x_175:
        /* <DEDUP_REMOVED lines=17> */
.L_x_178:
[----:B------:R-:W-:Y:S05]  /*50b0*/  BSYNC.RECONVERGENT B1 ;  /* 0x0000000000017941 */ /* 0x000fea0003800200 */
.L_x_177:
        /* <DEDUP_REMOVED lines=17> */
.L_x_180:
[----:B------:R-:W-:Y:S05]  /*51d0*/  BSYNC.RECONVERGENT B1 ;  /* 0x0000000000017941 */ /* 0x000fea0003800200 */
.L_x_179:
        /* <DEDUP_REMOVED lines=17> */
.L_x_182:
[----:B------:R-:W-:Y:S05]  /*52f0*/  BSYNC.RECONVERGENT B1 ;  /* 0x0000000000017941 */ /* 0x000fea0003800200 */
.L_x_181:
        /* <DEDUP_REMOVED lines=17> */
.L_x_184:
[----:B------:R-:W-:Y:S05]  /*5410*/  BSYNC.RECONVERGENT B1 ;  /* 0x0000000000017941 */ /* 0x000fea0003800200 */
.L_x_183:
        /* <DEDUP_REMOVED lines=17> */
.L_x_186:
[----:B------:R-:W-:Y:S05]  /*5530*/  BSYNC.RECONVERGENT B1 ;  /* 0x0000000000017941 */ /* 0x000fea0003800200 */
.L_x_185:
        /* <DEDUP_REMOVED lines=17> */
.L_x_188:
[----:B------:R-:W-:Y:S05]  /*5650*/  BSYNC.RECONVERGENT B1 ;  /* 0x0000000000017941 */ /* 0x000fea0003800200 */
.L_x_187:
        /* <DEDUP_REMOVED lines=17> */
.L_x_190:
[----:B------:R-:W-:Y:S05]  /*5770*/  BSYNC.RECONVERGENT B1 ;  /* 0x0000000000017941 */ /* 0x000fea0003800200 */
.L_x_189:
        /* <DEDUP_REMOVED lines=17> */
.L_x_192:
[----:B------:R-:W-:Y:S05]  /*5890*/  BSYNC.RECONVERGENT B1 ;  /* 0x0000000000017941 */ /* 0x000fea0003800200 */
.L_x_191:
        /* <DEDUP_REMOVED lines=17> */
.L_x_194:
[----:B------:R-:W-:Y:S05]  /*59b0*/  BSYNC.RECONVERGENT B1 ;  /* 0x0000000000017941 */ /* 0x000fea0003800200 */
.L_x_193:
        /* <DEDUP_REMOVED lines=17> */
.L_x_196:
[----:B------:R-:W-:Y:S05]  /*5ad0*/  BSYNC.RECONVERGENT B1 ;  /* 0x0000000000017941 */ /* 0x000fea0003800200 */
.L_x_195:
        /* <DEDUP_REMOVED lines=17> */
.L_x_198:
[----:B------:R-:W-:Y:S05]  /*5bf0*/  BSYNC.RECONVERGENT B1 ;  /* 0x0000000000017941 */ /* 0x000fea0003800200 */
.L_x_197:
        /* <DEDUP_REMOVED lines=17> */
.L_x_200:
[----:B------:R-:W-:Y:S05]  /*5d10*/  BSYNC.RECONVERGENT B1 ;  /* 0x0000000000017941 */ /* 0x000fea0003800200 */
.L_x_199:
        /* <DEDUP_REMOVED lines=17> */
.L_x_202:
[----:B------:R-:W-:Y:S05]  /*5e30*/  BSYNC.RECONVERGENT B1 ;  /* 0x0000000000017941 */ /* 0x000fea0003800200 */
.L_x_201:
        /* <DEDUP_REMOVED lines=17> */
.L_x_204:
[----:B------:R-:W-:Y:S05]  /*5f50*/  BSYNC.RECONVERGENT B1 ;  /* 0x0000000000017941 */ /* 0x000fea0003800200 */
.L_x_203:
        /* <DEDUP_REMOVED lines=17> */
.L_x_206:
[----:B------:R-:W-:Y:S05]  /*6070*/  BSYNC.RECONVERGENT B1 ;  /* 0x0000000000017941 */ /* 0x000fea0003800200 */
.L_x_205:
        /* <DEDUP_REMOVED lines=17> */
.L_x_208:
[----:B------:R-:W-:Y:S05]  /*6190*/  BSYNC.RECONVERGENT B1 ;  /* 0x0000000000017941 */ /* 0x000fea0003800200 */
.L_x_207:
        /* <DEDUP_REMOVED lines=17> */
.L_x_210:
[----:B------:R-:W-:Y:S05]  /*62b0*/  BSYNC.RECONVERGENT B1 ;  /* 0x0000000000017941 */ /* 0x000fea0003800200 */
.L_x_209:
        /* <DEDUP_REMOVED lines=17> */
.L_x_212:
[----:B------:R-:W-:Y:S05]  /*63d0*/  BSYNC.RECONVERGENT B1 ;  /* 0x0000000000017941 */ /* 0x000fea0003800200 */
.L_x_211:
        /* <DEDUP_REMOVED lines=17> */
.L_x_214:
[----:B------:R-:W-:Y:S05]  /*64f0*/  BSYNC.RECONVERGENT B1 ;  /* 0x0000000000017941 */ /* 0x000fea0003800200 */
.L_x_213:
        /* <DEDUP_REMOVED lines=17> */
.L_x_216:
[----:B------:R-:W-:Y:S05]  /*6610*/  BSYNC.RECONVERGENT B1 ;  /* 0x0000000000017941 */ /* 0x000fea0003800200 */
.L_x_215:
        /* <DEDUP_REMOVED lines=17> */
.L_x_218:
[----:B------:R-:W-:Y:S05]  /*6730*/  BSYNC.RECONVERGENT B1 ;  /* 0x0000000000017941 */ /* 0x000fea0003800200 */
.L_x_217:
        /* <DEDUP_REMOVED lines=17> */
.L_x_220:
[----:B------:R-:W-:Y:S05]  /*6850*/  BSYNC.RECONVERGENT B1 ;  /* 0x0000000000017941 */ /* 0x000fea0003800200 */
.L_x_219:
        /* <DEDUP_REMOVED lines=17> */
.L_x_222:
[----:B------:R-:W-:Y:S05]  /*6970*/  BSYNC.RECONVERGENT B1 ;  /* 0x0000000000017941 */ /* 0x000fea0003800200 */
.L_x_221:
        /* <DEDUP_REMOVED lines=17> */
.L_x_224:
[----:B------:R-:W-:Y:S05]  /*6a90*/  BSYNC.RECONVERGENT B1 ;  /* 0x0000000000017941 */ /* 0x000fea0003800200 */
.L_x_223:
        /* <DEDUP_REMOVED lines=17> */
.L_x_226:
[----:B------:R-:W-:Y:S05]  /*6bb0*/  BSYNC.RECONVERGENT B1 ;  /* 0x0000000000017941 */ /* 0x000fea0003800200 */
.L_x_225:
        /* <DEDUP_REMOVED lines=17> */
.L_x_228:
[----:B------:R-:W-:Y:S05]  /*6cd0*/  BSYNC.RECONVERGENT B1 ;  /* 0x0000000000017941 */ /* 0x000fea0003800200 */
.L_x_227:
        /* <DEDUP_REMOVED lines=17> */
.L_x_230:
[----:B------:R-:W-:Y:S05]  /*6df0*/  BSYNC.RECONVERGENT B1 ;  /* 0x0000000000017941 */ /* 0x000fea0003800200 */
.L_x_229:
        /* <DEDUP_REMOVED lines=17> */
.L_x_232:
[----:B------:R-:W-:Y:S05]  /*6f10*/  BSYNC.RECONVERGENT B1 ;  /* 0x0000000000017941 */ /* 0x000fea0003800200 */
.L_x_231:
        /* <DEDUP_REMOVED lines=17> */
.L_x_234:
[----:B------:R-:W-:Y:S05]  /*7030*/  BSYNC.RECONVERGENT B1 ;  /* 0x0000000000017941 */ /* 0x000fea0003800200 */
.L_x_233:
        /* <DEDUP_REMOVED lines=17> */
.L_x_236:
[----:B------:R-:W-:Y:S05]  /*7150*/  BSYNC.RECONVERGENT B1 ;  /* 0x0000000000017941 */ /* 0x000fea0003800200 */
.L_x_235:
        /* <DEDUP_REMOVED lines=17> */
.L_x_238:
[----:B------:R-:W-:Y:S05]  /*7270*/  BSYNC.RECONVERGENT B1 ;  /* 0x0000000000017941 */ /* 0x000fea0003800200 */
.L_x_237:
        /* <DEDUP_REMOVED lines=17> */
.L_x_240:
[----:B------:R-:W-:Y:S05]  /*7390*/  BSYNC.RECONVERGENT B1 ;  /* 0x0000000000017941 */ /* 0x000fea0003800200 */
.L_x_239:
        /* <DEDUP_REMOVED lines=17> */
.L_x_242:
[----:B------:R-:W-:Y:S05]  /*74b0*/  BSYNC.RECONVERGENT B1 ;  /* 0x0000000000017941 */ /* 0x000fea0003800200 */
.L_x_241:
        /* <DEDUP_REMOVED lines=17> */
.L_x_244:
[----:B------:R-:W-:Y:S05]  /*75d0*/  BSYNC.RECONVERGENT B1 ;  /* 0x0000000000017941 */ /* 0x000fea0003800200 */
.L_x_243:
        /* <DEDUP_REMOVED lines=17> */
.L_x_246:
[----:B------:R-:W-:Y:S05]  /*76f0*/  BSYNC.RECONVERGENT B1 ;  /* 0x0000000000017941 */ /* 0x000fea0003800200 */
.L_x_245:
        /* <DEDUP_REMOVED lines=17> */
.L_x_248:
[----:B------:R-:W-:Y:S05]  /*7810*/  BSYNC.RECONVERGENT B1 ;  /* 0x0000000000017941 */ /* 0x000fea0003800200 */
.L_x_247:
        /* <DEDUP_REMOVED lines=17> */
.L_x_250:
[----:B------:R-:W-:Y:S05]  /*7930*/  BSYNC.RECONVERGENT B1 ;  /* 0x0000000000017941 */ /* 0x000fea0003800200 */
.L_x_249:
        /* <DEDUP_REMOVED lines=17> */
.L_x_252:
[----:B------:R-:W-:Y:S05]  /*7a50*/  BSYNC.RECONVERGENT B1 ;  /* 0x0000000000017941 */ /* 0x000fea0003800200 */
.L_x_251:
        /* <DEDUP_REMOVED lines=17> */
.L_x_254:
[----:B------:R-:W-:Y:S05]  /*7b70*/  BSYNC.RECONVERGENT B1 ;  /* 0x0000000000017941 */ /* 0x000fea0003800200 */
.L_x_253:
        /* <DEDUP_REMOVED lines=17> */
.L_x_256:
[----:B------:R-:W-:Y:S05]  /*7c90*/  BSYNC.RECONVERGENT B1 ;  /* 0x0000000000017941 */ /* 0x000fea0003800200 */
.L_x_255:
        /* <DEDUP_REMOVED lines=17> */
.L_x_258:
[----:B------:R-:W-:Y:S05]  /*7db0*/  BSYNC.RECONVERGENT B1 ;  /* 0x0000000000017941 */ /* 0x000fea0003800200 */
.L_x_257:
        /* <DEDUP_REMOVED lines=17> */
.L_x_260:
[----:B------:R-:W-:Y:S05]  /*7ed0*/  BSYNC.RECONVERGENT B1 ;  /* 0x0000000000017941 */ /* 0x000fea0003800200 */
.L_x_259:
        /* <DEDUP_REMOVED lines=17> */
.L_x_262:
[----:B------:R-:W-:Y:S05]  /*7ff0*/  BSYNC.RECONVERGENT B1 ;  /* 0x0000000000017941 */ /* 0x000fea0003800200 */
.L_x_261:
        /* <DEDUP_REMOVED lines=17> */
.L_x_264:
[----:B------:R-:W-:Y:S05]  /*8110*/  BSYNC.RECONVERGENT B1 ;  /* 0x0000000000017941 */ /* 0x000fea0003800200 */
.L_x_263:
        /* <DEDUP_REMOVED lines=17> */
.L_x_266:
[----:B------:R-:W-:Y:S05]  /*8230*/  BSYNC.RECONVERGENT B1 ;  /* 0x0000000000017941 */ /* 0x000fea0003800200 */
.L_x_265:
        /* <DEDUP_REMOVED lines=17> */
.L_x_268:
[----:B------:R-:W-:Y:S05]  /*8350*/  BSYNC.RECONVERGENT B1 ;  /* 0x0000000000017941 */ /* 0x000fea0003800200 */
.L_x_267:
        /* <DEDUP_REMOVED lines=17> */
.L_x_270:
[----:B------:R-:W-:Y:S05]  /*8470*/  BSYNC.RECONVERGENT B1 ;  /* 0x0000000000017941 */ /* 0x000fea0003800200 */
.L_x_269:
        /* <DEDUP_REMOVED lines=17> */
.L_x_272:
[----:B------:R-:W-:Y:S05]  /*8590*/  BSYNC.RECONVERGENT B1 ;  /* 0x0000000000017941 */ /* 0x000fea0003800200 */
.L_x_271:
        /* <DEDUP_REMOVED lines=17> */
.L_x_274:
[----:B------:R-:W-:Y:S05]  /*86b0*/  BSYNC.RECONVERGENT B1 ;  /* 0x0000000000017941 */ /* 0x000fea0003800200 */
.L_x_273:
        /* <DEDUP_REMOVED lines=17> */
.L_x_276:
[----:B------:R-:W-:Y:S05]  /*87d0*/  BSYNC.RECONVERGENT B1 ;  /* 0x0000000000017941 */ /* 0x000fea0003800200 */
.L_x_275:
        /* <DEDUP_REMOVED lines=17> */
.L_x_278:
[----:B------:R-:W-:Y:S05]  /*88f0*/  BSYNC.RECONVERGENT B1 ;  /* 0x0000000000017941 */ /* 0x000fea0003800200 */
.L_x_277:
        /* <DEDUP_REMOVED lines=17> */
.L_x_280:
[----:B------:R-:W-:Y:S05]  /*8a10*/  BSYNC.RECONVERGENT B1 ;  /* 0x0000000000017941 */ /* 0x000fea0003800200 */
.L_x_279:
        /* <DEDUP_REMOVED lines=17> */
.L_x_282:
[----:B------:R-:W-:Y:S05]  /*8b30*/  BSYNC.RECONVERGENT B1 ;  /* 0x0000000000017941 */ /* 0x000fea0003800200 */
.L_x_281:
        /* <DEDUP_REMOVED lines=17> */
.L_x_284:
[----:B------:R-:W-:Y:S05]  /*8c50*/  BSYNC.RECONVERGENT B1 ;  /* 0x0000000000017941 */ /* 0x000fea0003800200 */
.L_x_283:
        /* <DEDUP_REMOVED lines=17> */
.L_x_286:
[----:B------:R-:W-:Y:S05]  /*8d70*/  BSYNC.RECONVERGENT B1 ;  /* 0x0000000000017941 */ /* 0x000fea0003800200 */
.L_x_285:
        /* <DEDUP_REMOVED lines=17> */
.L_x_288:
[----:B------:R-:W-:Y:S05]  /*8e90*/  BSYNC.RECONVERGENT B1 ;  /* 0x0000000000017941 */ /* 0x000fea0003800200 */
.L_x_287:
        /* <DEDUP_REMOVED lines=17> */
.L_x_290:
[----:B------:R-:W-:Y:S05]  /*8fb0*/  BSYNC.RECONVERGENT B1 ;  /* 0x0000000000017941 */ /* 0x000fea0003800200 */
.L_x_289:
[----:B------:R-:W-:Y:S01]  /*8fc0*/  ISETP.NE.U32.AND P1, PT, R6, R14, PT ;  /* 0x0000000e0600720c */ /* 0x000fe20003f25070 */
[----:B------:R-:W-:Y:S01]  /*8fd0*/  IMAD.MOV.U32 R9, RZ, RZ, 0x7e ;  /* 0x0000007eff097424 */ /* 0x000fe200078e00ff */
[----:B------:R-:W-:Y:S02]  /*8fe0*/  ISETP.EQ.U32.AND P0, PT, R14, -0x1, PT ;  /* 0xffffffff0e00780c */ /* 0x000fe40003f02070 */
[----:B------:R-:W-:-:S04]  /*8ff0*/  ISETP.NE.AND.EX P1, PT, R7, R15, PT, P1 ;  /* 0x0000000f0700720c */ /* 0x000fc80003f25310 */
[----:B------:R-:W-:-:S13]  /*9000*/  ISETP.EQ.OR.EX P0, PT, R15, -0x1, !P1, P0 ;  /* 0xffffffff0f00780c */ /* 0x000fda0004f02700 */
[----:B------:R-:W-:Y:S05]  /*9010*/  @P0 BRA `(.L_x_38) ;  /* 0x0000000000480947 */ /* 0x000fea0003800000 */
[----:B------:R1:W0:Y:S01]  /*9020*/  ATOM.E.CAS.64.STRONG.GPU P0, R4, [R10+0x3f8], R4, R6 ;  /* 0x0003f8040a04738b */ /* 0x000222000010e506 */
[----:B------:R-:W-:Y:S01]  /*9030*/  BSSY.RECONVERGENT B1, `(.L_x_291) ;  /* 0x000000a000017945 */ /* 0x000fe20003800200 */
[----:B0-----:R-:W-:Y:S02]  /*9040*/  IMAD.MOV.U32 R12, RZ, RZ, R4 ;  /* 0x000000ffff0c7224 */ /* 0x001fe400078e0004 */
[----:B------:R-:W-:Y:S01]  /*9050*/  IMAD.MOV.U32 R13, RZ, RZ, R5 ;  /* 0x000000ffff0d7224 */ /* 0x000fe200078e0005 */
[----:B-1----:R-:W-:Y:S06]  /*9060*/  @P0 BRA `(.L_x_292) ;  /* 0x0000000000180947 */ /* 0x002fec0003800000 */
[----:B------:R-:W2:Y:S02]  /*9070*/  LD.E.64 R12, [R10+0x3f8] ;  /* 0x000003f80a0c7980 */ /* 0x000ea40000100b00 */
[----:B--2---:R-:W-:-:S04]  /*9080*/  ISETP.EQ.U32.AND P0, PT, R12, -0x1, PT ;  /* 0xffffffff0c00780c */ /* 0x004fc80003f02070 */
[----:B------:R-:W-:-:S04]  /*9090*/  ISETP.EQ.U32.AND.EX P0, PT, R13, -0x1, PT, P0 ;  /* 0xffffffff0d00780c */ /* 0x000fc80003f02100 */
[----:B------:R-:W-:Y:S02]  /*90a0*/  SEL R4, R6, R12, P0 ;  /* 0x0000000c06047207 */ /* 0x000fe40000000000 */
[----:B------:R-:W-:-:S05]  /*90b0*/  SEL R5, R7, R13, P0 ;  /* 0x0000000d07057207 */ /* 0x000fca0000000000 */
[----:B------:R0:W-:Y:S02]  /*90c0*/  ST.E.64 [R10+0x3f8], R4 ;  /* 0x000003f80a007385 */ /* 0x0001e40000100b04 */
.L_x_292:
[----:B------:R-:W-:Y:S05]  /*90d0*/  BSYNC.RECONVERGENT B1 ;  /* 0x0000000000017941 */ /* 0x000fea0003800200 */
.L_x_291:
[----:B------:R-:W-:Y:S02]  /*90e0*/  ISETP.NE.U32.AND P0, PT, R6, R12, PT ;  /* 0x0000000c0600720c */ /* 0x000fe40003f05070 */
[----:B------:R-:W-:Y:S02]  /*90f0*/  ISETP.NE.U32.AND P1, PT, R12, -0x1, PT ;  /* 0xffffffff0c00780c */ /* 0x000fe40003f25070 */
[----:B------:R-:W-:Y:S02]  /*9100*/  ISETP.NE.AND.EX P0, PT, R7, R13, PT, P0 ;  /* 0x0000000d0700720c */ /* 0x000fe40003f05300 */
[----:B------:R-:W-:Y:S02]  /*9110*/  ISETP.NE.AND.EX P1, PT, R13, -0x1, PT, P1 ;  /* 0xffffffff0d00780c */ /* 0x000fe40003f25310 */
[----:B0-----:R-:W-:-:S04]  /*9120*/  SEL R4, RZ, 0x7f, P0 ;  /* 0x0000007fff047807 */ /* 0x001fc80000000000 */
[----:B------:R-:W-:-:S07]  /*9130*/  SEL R9, R4, 0x7f, P1 ;  /* 0x0000007f04097807 */ /* 0x000fce0000800000 */
.L_x_38:
[----:B------:R-:W-:Y:S05]  /*9140*/  BSYNC.RECONVERGENT B0 ;  /* 0x0000000000007941 */ /* 0x000fea0003800200 */
.L_x_37:
[----:B------:R-:W1:Y:S01]  /*9150*/  LDC.64 R4, c[0x0][0x390] ;  /* 0x0000e400ff047b82 */ /* 0x000e620000000a00 */
[----:B------:R-:W0:Y:S07]  /*9160*/  LD.E.64 R6, desc[UR6][R2.64+0x8] ;  /* 0x0000080602067980 */ /* 0x000e2e000c101b00 */
[----:B------:R-:W2:Y:S01]  /*9170*/  LDC.64 R14, c[0x0][0x398] ;  /* 0x0000e600ff0e7b82 */ /* 0x000ea20000000a00 */
[----:B-1----:R-:W-:-:S06]  /*9180*/  IMAD.WIDE R4, R0, 0x8, R4 ;  /* 0x0000000800047825 */ /* 0x002fcc00078e0204 */
[----:B------:R-:W3:Y:S01]  /*9190*/  LDG.E.64.CONSTANT R4, desc[UR6][R4.64] ;  /* 0x0000000604047981 */ /* 0x000ee2000c1e9b00 */
[----:B0-----:R-:W-:-:S04]  /*91a0*/  LEA R10, P0, R9, R6, 0x3 ;  /* 0x00000006090a7211 */ /* 0x001fc800078018ff */
[----:B------:R-:W-:-:S05]  /*91b0*/  LEA.HI.X R11, R9, R7, R8, 0x3, P0 ;  /* 0x00000007090b7211 */ /* 0x000fca00000f1c08 */
[----:B---3--:R-:W-:Y:S04]  /*91c0*/  ST.E.64 desc[UR6][R10.64], R4 ;  /* 0x000000040a007985 */ /* 0x008fe8000c101b06 */
[----:B------:R-:W3:Y:S02]  /*91d0*/  LD.E.64 R6, desc[UR6][R2.64+0x18] ;  /* 0x0000180602067980 */ /* 0x000ee4000c101b00 */
[----:B---3--:R-:W-:-:S04]  /*91e0*/  LEA R12, P0, R9, R6, 0x8 ;  /* 0x00000006090c7211 */ /* 0x008fc800078040ff */
[----:B------:R-:W-:Y:S01]  /*91f0*/  LEA.HI.X R13, R9, R7, R8, 0x8, P0 ;  /* 0x00000007090d7211 */ /* 0x000fe200000f4408 */
[----:B--2---:R-:W-:-:S05]  /*9200*/  IMAD.WIDE R6, R0, 0x8, R14 ;  /* 0x0000000800067825 */ /* 0x004fca00078e020e */
[----:B------:R-:W-:Y:S01]  /*9210*/  STG.E.64 desc[UR6][R6.64], R12 ;  /* 0x0000000c06007986 */ /* 0x000fe2000c101b06 */
[----:B------:R-:W-:Y:S05]  /*9220*/  EXIT ;  /* 0x000000000000794d */ /* 0x000fea0003800000 */
.L_x_293:
        /* <DEDUP_REMOVED lines=13> */
.L_x_315:


//--------------------- .text._Z6upsertPK5TablePKmS3_PP6Vectori --------------------------
	.section	.text._Z6upsertPK5TablePKmS3_PP6Vectori,"ax",@progbits
	.align	128
        .global         _Z6upsertPK5TablePKmS3_PP6Vectori
        .type           _Z6upsertPK5TablePKmS3_PP6Vectori,@function
        .size           _Z6upsertPK5TablePKmS3_PP6Vectori,(.L_x_316 - _Z6upsertPK5TablePKmS3_PP6Vectori)
        .other          _Z6upsertPK5TablePKmS3_PP6Vectori,@"STO_CUDA_ENTRY STV_DEFAULT"
_Z6upsertPK5TablePKmS3_PP6Vectori:
.text._Z6upsertPK5TablePKmS3_PP6Vectori:
        /* <DEDUP_REMOVED lines=10> */
[----:B------:R-:W2:Y:S08]  /*00a0*/  LDC.64 R14, c[0x0][0x380] ;  /* 0x0000e000ff0e7b82 */ /* 0x000eb00000000a00 */
[----:B------:R-:W3:Y:S01]  /*00b0*/  LDC.64 R4, c[0x0][0x398] ;  /* 0x0000e600ff047b82 */ /* 0x000ee20000000a00 */
[----:B0-----:R-:W-:-:S07]  /*00c0*/  IMAD.WIDE R6, R17, 0x8, R6 ;  /* 0x0000000811067825 */ /* 0x001fce00078e0206 */
[----:B------:R-:W0:Y:S01]  /*00d0*/  LDC.64 R10, c[0x0][0x390] ;  /* 0x0000e400ff0a7b82 */ /* 0x000e220000000a00 */
[----:B-1----:R-:W4:Y:S04]  /*00e0*/  LDG.E.64.CONSTANT R6, desc[UR6][R6.64] ;  /* 0x0000000606067981 */ /* 0x002f28000c1e9b00 */
[----:B--2---:R-:W2:Y:S01]  /*00f0*/  LDG.E.128.CONSTANT R12, desc[UR6][R14.64] ;  /* 0x000000060e0c7981 */ /* 0x004ea2000c1e9d00 */
[----:B------:R-:W-:Y:S01]  /*0100*/  UMOV UR4, URZ ;  /* 0x000000ff00047c82 */ /* 0x000fe20008000000 */
[----:B------:R-:W-:Y:S01]  /*0110*/  BSSY B1, `(.L_x_294) ;  /* 0x000032c000017945 */ /* 0x000fe20003800000 */
[----:B0-----:R-:W-:-:S04]  /*0120*/  IMAD.WIDE R10, R17, 0x8, R10 ;  /* 0x00000008110a7825 */ /* 0x001fc800078e020a */
[C---:B----4-:R-:W-:Y:S01]  /*0130*/  IMAD.SHL.U32 R9, R6.reuse, 0x4, RZ ;  /* 0x0000000406097824 */ /* 0x050fe200078e00ff */
[----:B------:R-:W-:-:S04]  /*0140*/  LOP3.LUT R3, R6, 0xfffff, RZ, 0xc0, !PT ;  /* 0x000fffff06037812 */ /* 0x000fc800078ec0ff */
[----:B------:R-:W-:Y:S01]  /*0150*/  LOP3.LUT R9, R9, 0x3ffffc, RZ, 0xc0, !PT ;  /* 0x003ffffc09097812 */ /* 0x000fe200078ec0ff */
[----:B--2---:R-:W-:-:S03]  /*0160*/  IMAD.WIDE.U32 R2, R3, 0x30, R12 ;  /* 0x0000003003027825 */ /* 0x004fc600078e000c */
[----:B------:R-:W-:Y:S01]  /*0170*/  IADD3 R8, P0, PT, R14, R9, RZ ;  /* 0x000000090e087210 */ /* 0x000fe20007f1e0ff */
[----:B---3--:R-:W-:Y:S01]  /*0180*/  IMAD.WIDE R12, R17, 0x8, R4 ;  /* 0x00000008110c7825 */ /* 0x008fe200078e0204 */
[----:B------:R-:W-:-:S03]  /*0190*/  PRMT R5, RZ, 0x7610, R5 ;  /* 0x00007610ff057816 */ /* 0x000fc60000000005 */
[----:B------:R-:W-:Y:S02]  /*01a0*/  IMAD.X R9, RZ, RZ, R15, P0 ;  /* 0x000000ffff097224 */ /* 0x000fe400000e060f */
[----:B------:R-:W-:Y:S02]  /*01b0*/  IMAD.MOV.U32 R4, RZ, RZ, RZ ;  /* 0x000000ffff047224 */ /* 0x000fe400078e00ff */
[----:B------:R-:W-:Y:S02]  /*01c0*/  VIADD R15, R3, UR4 ;  /* 0x00000004030f7c36 */ /* 0x000fe40008000000 */
[----:B------:R-:W-:-:S07]  /*01d0*/  IMAD.MOV.U32 R14, RZ, RZ, R2 ;  /* 0x000000ffff0e7224 */ /* 0x000fce00078e0002 */
.L_x_309:
[----:B------:R-:W-:Y:S01]  /*01e0*/  IMAD.MOV.U32 R3, RZ, RZ, 0x1 ;  /* 0x00000001ff037424 */ /* 0x000fe200078e00ff */
[----:B------:R-:W-:Y:S05]  /*01f0*/  YIELD ;  /* 0x0000000000007946 */ /* 0x000fea0003800000 */
[----:B------:R-:W2:Y:S01]  /*0200*/  ATOM.E.EXCH.STRONG.GPU PT, R0, desc[UR6][R8.64], R3 ;  /* 0x800000030800798a */ /* 0x000ea2000c1ef106 */
[----:B------:R-:W-:Y:S01]  /*0210*/  BSSY.RECONVERGENT B0, `(.L_x_295) ;  /* 0x0000319000007945 */ /* 0x000fe20003800200 */
[----:B--2---:R-:W-:-:S13]  /*0220*/  ISETP.NE.AND P0, PT, R0, RZ, PT ;  /* 0x000000ff0000720c */ /* 0x004fda0003f05270 */
[----:B01-34-:R-:W-:Y:S05]  /*0230*/  @P0 BRA `(.L_x_296) ;  /* 0x0000003000580947 */ /* 0x01bfea0003800000 */
[----:B------:R-:W2:Y:S04]  /*0240*/  LD.E.64 R16, desc[UR6][R14.64] ;  /* 0x000000060e107980 */ /* 0x000ea8000c101b00 */
[----:B--2---:R-:W2:Y:S01]  /*0250*/  LD.E.64 R2, desc[UR6][R16.64] ;  /* 0x0000000610027980 */ /* 0x004ea2000c101b00 */
[----:B------:R-:W-:Y:S01]  /*0260*/  BSSY.RECONVERGENT B2, `(.L_x_297) ;  /* 0x0000281000027945 */ /* 0x000fe20003800200 */
[----:B--2---:R-:W-:Y:S01]  /*0270*/  ISETP.NE.U32.AND P0, PT, R2, R6, PT ;  /* 0x000000060200720c */ /* 0x004fe20003f05070 */
[----:B------:R-:W-:-:S03]  /*0280*/  IMAD.MOV.U32 R2, RZ, RZ, RZ ;  /* 0x000000ffff027224 */ /* 0x000fc600078e00ff */
[----:B------:R-:W-:Y:S01]  /*0290*/  ISETP.NE.AND.EX P0, PT, R3, R7, PT, P0 ;  /* 0x000000070300720c */ /* 0x000fe20003f05300 */
[----:B------:R-:W-:-:S12]  /*02a0*/  IMAD.MOV.U32 R3, RZ, RZ, 0x1 ;  /* 0x00000001ff037424 */ /* 0x000fd800078e00ff */
[----:B------:R-:W-:Y:S05]  /*02b0*/  @!P0 BRA `(.L_x_298) ;  /* 0x0000002400ec8947 */ /* 0x000fea0003800000 */
[----:B------:R-:W2:Y:S01]  /*02c0*/  LD.E.64 R18, desc[UR6][R16.64+0x8] ;  /* 0x0000080610127980 */ /* 0x000ea2000c101b00 */
[----:B------:R-:W-:Y:S01]  /*02d0*/  IMAD.MOV.U32 R2, RZ, RZ, 0x1 ;  /* 0x00000001ff027424 */ /* 0x000fe200078e00ff */
[----:B--2---:R-:W-:-:S04]  /*02e0*/  ISETP.NE.U32.AND P0, PT, R18, R6, PT ;  /* 0x000000061200720c */ /* 0x004fc80003f05070 */
[----:B------:R-:W-:-:S13]  /*02f0*/  ISETP.NE.AND.EX P0, PT, R19, R7, PT, P0 ;  /* 0x000000071300720c */ /* 0x000fda0003f05300 */
        /* <DEDUP_REMOVED lines=621> */
[----:B------:R-:W2:Y:S02]  /*29d0*/  LD.E.64 R18, desc[UR6][R16.64+0x3f0] ;  /* 0x0003f00610127980 */ /* 0x000ea4000c101b00 */
[----:B--2---:R-:W-:-:S04]  /*29e0*/  ISETP.NE.U32.AND P0, PT, R18, R6, PT ;  /* 0x000000061200720c */ /* 0x004fc80003f05070 */
[----:B------:R-:W-:-:S13]  /*29f0*/  ISETP.NE.AND.EX P0, PT, R19, R7, PT, P0 ;  /* 0x000000071300720c */ /* 0x000fda0003f05300 */
[----:B------:R-:W2:Y:S01]  /*2a00*/  @P0 LD.E.64 R18, desc[UR6][R16.64+0x3f8] ;  /* 0x0003f80610120980 */ /* 0x000ea2000c101b00 */
[----:B------:R-:W-:Y:S01]  /*2a10*/  IMAD.MOV.U32 R2, RZ, RZ, 0x7e ;  /* 0x0000007eff027424 */ /* 0x000fe200078e00ff */
[----:B--2---:R-:W-:-:S04]  /*2a20*/  @P0 ISETP.NE.U32.AND P1, PT, R18, R6, PT ;  /* 0x000000061200020c */ /* 0x004fc80003f25070 */
[----:B------:R-:W-:-:S04]  /*2a30*/  @P0 ISETP.NE.AND.EX P1, PT, R19, R7, PT, P1 ;  /* 0x000000071300020c */ /* 0x000fc80003f25310 */
[----:B------:R-:W-:Y:S02]  /*2a40*/  @P0 SEL R5, R5, 0x1, P1 ;  /* 0x0000000105050807 */ /* 0x000fe40000800000 */
[----:B------:R-:W-:Y:S02]  /*2a50*/  @P0 SEL R2, R4, 0x7f, P1 ;  /* 0x0000007f04020807 */ /* 0x000fe40000800000 */
[----:B------:R-:W-:-:S07]  /*2a60*/  @P0 PRMT R3, R5, 0x7610, R3 ;  /* 0x0000761005030816 */ /* 0x000fce0000000003 */
.L_x_298:
[----:B------:R-:W-:Y:S05]  /*2a70*/  BSYNC.RECONVERGENT B2 ;  /* 0x0000000000027941 */ /* 0x000fea0003800200 */
.L_x_297:
[----:B------:R-:W2:Y:S04]  /*2a80*/  LDG.E.64.CONSTANT R20, desc[UR6][R10.64] ;  /* 0x000000060a147981 */ /* 0x000ea8000c1e9b00 */
[----:B------:R-:W2:Y:S01]  /*2a90*/  LD.E.64 R4, desc[UR6][R14.64+0x20] ;  /* 0x000020060e047980 */ /* 0x000ea2000c101b00 */
[----:B------:R-:W-:Y:S01]  /*2aa0*/  LOP3.LUT P0, R18, R3, 0xff, RZ, 0xc0, !PT ;  /* 0x000000ff03127812 */ /* 0x000fe2000780c0ff */
[----:B------:R-:W-:Y:S04]  /*2ab0*/  BSSY.RECONVERGENT B2, `(.L_x_299) ;  /* 0x000008b000027945 */ /* 0x000fe80003800200 */
[----:B------:R-:W-:Y:S01]  /*2ac0*/  BSSY.RELIABLE B3, `(.L_x_300) ;  /* 0x0000018000037945 */ /* 0x000fe20003800100 */
[----:B--2---:R-:W-:-:S04]  /*2ad0*/  ISETP.GE.U32.AND P1, PT, R20, R4, PT ;  /* 0x000000041400720c */ /* 0x004fc80003f26070 */
[----:B------:R-:W-:-:S13]  /*2ae0*/  ISETP.GE.U32.OR.EX P0, PT, R21, R5, P0, P1 ;  /* 0x000000051500720c */ /* 0x000fda0000706510 */
[----:B------:R-:W-:Y:S05]  /*2af0*/  @P0 BRA `(.L_x_301) ;  /* 0x0000000000180947 */ /* 0x000fea0003800000 */
[----:B------:R-:W2:Y:S02]  /*2b00*/  LD.E R4, desc[UR6][R14.64+0x2c] ;  /* 0x00002c060e047980 */ /* 0x000ea4000c101900 */
[----:B--2---:R-:W-:-:S13]  /*2b10*/  ISETP.GE.U32.AND P0, PT, R4, 0x80, PT ;  /* 0x000000800400780c */ /* 0x004fda0003f06070 */
[----:B------:R-:W-:Y:S05]  /*2b20*/  @P0 BREAK.RELIABLE B3 ;  /* 0x0000000000030942 */ /* 0x000fea0003800100 */
[----:B------:R-:W-:Y:S05]  /*2b30*/  @!P0 BRA `(.L_x_302) ;  /* 0x0000000000148947 */ /* 0x000fea0003800000 */
[----:B------:R3:W-:Y:S01]  /*2b40*/  STG.E.64 desc[UR6][R12.64], RZ ;  /* 0x000000ff0c007986 */ /* 0x0007e2000c101b06 */
[----:B------:R-:W-:Y:S05]  /*2b50*/  BRA `(.L_x_303) ;  /* 0x0000000800007947 */ /* 0x000fea0003800000 */
.L_x_301:
[----:B------:R-:W-:-:S13]  /*2b60*/  ISETP.NE.AND P0, PT, R18, RZ, PT ;  /* 0x000000ff1200720c */ /* 0x000fda0003f05270 */
[----:B------:R-:W-:Y:S05]  /*2b70*/  @P0 BRA `(.L_x_304) ;  /* 0x0000000000300947 */ /* 0x000fea0003800000 */
[----:B------:R0:W5:Y:S02]  /*2b80*/  LD.E R4, desc[UR6][R14.64+0x2c] ;  /* 0x00002c060e047980 */ /* 0x000164000c101900 */
.L_x_302:
[----:B-----5:R-:W-:Y:S01]  /*2b90*/  VIADD R19, R4, 0x1 ;  /* 0x0000000104137836 */ /* 0x020fe20000000000 */
[----:B------:R-:W-:Y:S04]  /*2ba0*/  BSSY.RECONVERGENT B4, `(.L_x_304) ;  /* 0x0000009000047945 */ /* 0x000fe80003800200 */
[----:B------:R-:W-:Y:S01]  /*2bb0*/  ISETP.GE.U32.AND P0, PT, R19, 0x81, PT ;  /* 0x000000811300780c */ /* 0x000fe20003f06070 */
[----:B------:R1:W-:-:S12]  /*2bc0*/  ST.E desc[UR6][R14.64+0x2c], R19 ;  /* 0x00002c130e007985 */ /* 0x0003d8000c101906 */
[----:B------:R-:W-:-:S05]  /*2bd0*/  @P0 IMAD.MOV.U32 R5, RZ, RZ, 0x80 ;  /* 0x00000080ff050424 */ /* 0x000fca00078e00ff */
[----:B------:R1:W-:Y:S01]  /*2be0*/  @P0 ST.E desc[UR6][R14.64+0x2c], R5 ;  /* 0x00002c050e000985 */ /* 0x0003e2000c101906 */
[----:B------:R-:W-:-:S13]  /*2bf0*/  ISETP.GT.U32.AND P0, PT, R19, 0x80, PT ;  /* 0x000000801300780c */ /* 0x000fda0003f04070 */
[----:B------:R-:W-:Y:S01]  /*2c00*/  @!P0 VIADD R2, R4, 0x2 ;  /* 0x0000000204028836 */ /* 0x000fe20000000000 */
[----:B-1----:R-:W-:Y:S06]  /*2c10*/  @!P0 BRA `(.L_x_305) ;  /* 0x0000000000048947 */ /* 0x002fec0003800000 */
[----:B------:R1:W5:Y:S02]  /*2c20*/  LD.E R2, desc[UR6][R14.64+0x28] ;  /* 0x000028060e027980 */ /* 0x000364000c101900 */
.L_x_305:
[----:B------:R-:W-:Y:S05]  /*2c30*/  BSYNC.RECONVERGENT B4 ;  /* 0x0000000000047941 */ /* 0x000fea0003800200 */
.L_x_304:
[----:B------:R-:W-:Y:S05]  /*2c40*/  BSYNC.RELIABLE B3 ;  /* 0x0000000000037941 */ /* 0x000fea0003800100 */
.L_x_300:
[----:B-----5:R-:W-:-:S05]  /*2c50*/  IMAD.WIDE R22, R2, 0x8, R16 ;  /* 0x0000000802167825 */ /* 0x020fca00078e0210 */
[----:B------:R2:W-:Y:S04]  /*2c60*/  ST.E.64 desc[UR6][R22.64], R6 ;  /* 0x0000000616007985 */ /* 0x0005e8000c101b06 */
[----:B------:R-:W3:Y:S01]  /*2c70*/  LD.E.64 R18, desc[UR6][R14.64+0x8] ;  /* 0x000008060e127980 */ /* 0x000ee2000c101b00 */
[----:B------:R-:W-:Y:S01]  /*2c80*/  BSSY.RECONVERGENT B3, `(.L_x_306) ;  /* 0x000006b000037945 */ /* 0x000fe20003800200 */
[----:B------:R-:W-:Y:S01]  /*2c90*/  IMAD.MOV.U32 R4, RZ, RZ, -0x1 ;  /* 0xffffffffff047424 */ /* 0x000fe200078e00ff */
[----:B------:R-:W-:Y:S01]  /*2ca0*/  CS2R R26, SRZ ;  /* 0x00000000001a7805 */ /* 0x000fe2000001ff00 */
[----:B------:R-:W-:Y:S02]  /*2cb0*/  IMAD.MOV.U32 R5, RZ, RZ, -0x1 ;  /* 0xffffffffff057424 */ /* 0x000fe400078e00ff */
[----:B---3--:R-:W-:-:S05]  /*2cc0*/  IMAD.WIDE R24, R2, 0x8, R18 ;  /* 0x0000000802187825 */ /* 0x008fca00078e0212 */
[----:B------:R2:W-:Y:S02]  /*2cd0*/  ST.E.64 desc[UR6][R24.64], R20 ;  /* 0x0000001418007985 */ /* 0x0005e4000c101b06 */
.L_x_308:
[----:B--2---:R-:W-:-:S05]  /*2ce0*/  IMAD.WIDE.U32 R20, R27, 0x8, R16 ;  /* 0x000000081b147825 */ /* 0x004fca00078e0010 */
[----:B------:R-:W2:Y:S02]  /*2cf0*/  LD.E.64 R22, desc[UR6][R20.64] ;  /* 0x0000000614167980 */ /* 0x000ea4000c101b00 */
[----:B--2---:R-:W-:-:S04]  /*2d00*/  ISETP.NE.U32.AND P0, PT, R22, -0x1, PT ;  /* 0xffffffff1600780c */ /* 0x004fc80003f05070 */
[----:B------:R-:W-:-:S13]  /*2d10*/  ISETP.NE.AND.EX P0, PT, R23, -0x1, PT, P0 ;  /* 0xffffffff1700780c */ /* 0x000fda0003f05300 */
[----:B------:R-:W-:Y:S05]  /*2d20*/  @!P0 BRA `(.L_x_307) ;  /* 0x0000000400808947 */ /* 0x000fea0003800000 */
[----:B------:R-:W-:-:S05]  /*2d30*/  IMAD.WIDE.U32 R22, R27, 0x8, R18 ;  /* 0x000000081b167825 */ /* 0x000fca00078e0012 */
[----:B------:R-:W2:Y:S02]  /*2d40*/  LD.E.64 R24, desc[UR6][R22.64] ;  /* 0x0000000616187980 */ /* 0x000ea4000c101b00 */
[CC--:B--2---:R-:W-:Y:S02]  /*2d50*/  ISETP.LT.U32.AND P1, PT, R24.reuse, R4.reuse, PT ;  /* 0x000000041800720c */ /* 0x0c4fe40003f21070 */
[CC--:B------:R-:W-:Y:S02]  /*2d60*/  ISETP.GE.U32.AND P0, PT, R24.reuse, R4.reuse, PT ;  /* 0x000000041800720c */ /* 0x0c0fe40003f06070 */
[CC--:B------:R-:W-:Y:S02]  /*2d70*/  ISETP.LT.U32.AND.EX P1, PT, R25.reuse, R5.reuse, PT, P1 ;  /* 0x000000051900720c */ /* 0x0c0fe40003f21110 */
[----:B------:R-:W-:Y:S02]  /*2d80*/  ISETP.GE.U32.AND.EX P0, PT, R25, R5, PT, P0 ;  /* 0x000000051900720c */ /* 0x000fe40003f06100 */
[----:B------:R-:W-:-:S02]  /*2d90*/  SEL R4, R24, R4, P1 ;  /* 0x0000000418047207 */ /* 0x000fc40000800000 */
[----:B------:R-:W-:Y:S02]  /*2da0*/  SEL R5, R25, R5, P1 ;  /* 0x0000000519057207 */ /* 0x000fe40000800000 */
[----:B------:R-:W2:Y:S01]  /*2db0*/  LD.E.64 R24, desc[UR6][R20.64+0x8] ;  /* 0x0000080614187980 */ /* 0x000ea2000c101b00 */
[----:B------:R-:W-:Y:S02]  /*2dc0*/  SEL R26, R27, R26, !P0 ;  /* 0x0000001a1b1a7207 */ /* 0x000fe40004000000 */
[----:B--2---:R-:W-:-:S04]  /*2dd0*/  ISETP.NE.U32.AND P1, PT, R24, -0x1, PT ;  /* 0xffffffff1800780c */ /* 0x004fc80003f25070 */
[----:B------:R-:W-:-:S13]  /*2de0*/  ISETP.NE.AND.EX P1, PT, R25, -0x1, PT, P1 ;  /* 0xffffffff1900780c */ /* 0x000fda0003f25310 */
[----:B------:R-:W-:Y:S05]  /*2df0*/  @!P1 BRA `(.L_x_307) ;  /* 0x00000004004c9947 */ /* 0x000fea0003800000 */
[----:B------:R-:W2:Y:S02]  /*2e00*/  LD.E.64 R24, desc[UR6][R22.64+0x8] ;  /* 0x0000080616187980 */ /* 0x000ea4000c101b00 */
[CC--:B--2---:R-:W-:Y:S02]  /*2e10*/  ISETP.LT.U32.AND P1, PT, R24.reuse, R4.reuse, PT ;  /* 0x000000041800720c */ /* 0x0c4fe40003f21070 */
[CC--:B------:R-:W-:Y:S02]  /*2e20*/  ISETP.GE.U32.AND P0, PT, R24.reuse, R4.reuse, PT ;  /* 0x000000041800720c */ /* 0x0c0fe40003f06070 */
[CC--:B------:R-:W-:Y:S02]  /*2e30*/  ISETP.LT.U32.AND.EX P1, PT, R25.reuse, R5.reuse, PT, P1 ;  /* 0x000000051900720c */ /* 0x0c0fe40003f21110 */
[----:B------:R-:W-:Y:S02]  /*2e40*/  ISETP.GE.U32.AND.EX P0, PT, R25, R5, PT, P0 ;  /* 0x000000051900720c */ /* 0x000fe40003f06100 */
[----:B------:R-:W-:-:S02]  /*2e50*/  SEL R4, R24, R4, P1 ;  /* 0x0000000418047207 */ /* 0x000fc40000800000 */
[----:B------:R-:W-:Y:S02]  /*2e60*/  SEL R5, R25, R5, P1 ;  /* 0x0000000519057207 */ /* 0x000fe40000800000 */
[----:B------:R-:W2:Y:S07]  /*2e70*/  LD.E.64 R24, desc[UR6][R20.64+0x10] ;  /* 0x0000100614187980 */ /* 0x000eae000c101b00 */
[----:B------:R-:W-:Y:S01]  /*2e80*/  @!P0 VIADD R26, R27, 0x1 ;  /* 0x000000011b1a8836 */ /* 0x000fe20000000000 */
        /* <DEDUP_REMOVED lines=51> */
[----:B------:R-:W2:Y:S04]  /*31c0*/  LD.E.64 R20, desc[UR6][R20.64+0x38] ;  /* 0x0000380614147980 */ /* 0x000ea8000c101b00 */
[----:B------:R-:W3:Y:S01]  /*31d0*/  LD.E.64 R24, desc[UR6][R22.64+0x30] ;  /* 0x0000300616187980 */ /* 0x000ee2000c101b00 */
[----:B--2---:R-:W-:Y:S02]  /*31e0*/  ISETP.NE.U32.AND P0, PT, R20, -0x1, PT ;  /* 0xffffffff1400780c */ /* 0x004fe40003f05070 */
[----:B---3--:R-:W-:Y:S02]  /*31f0*/  ISETP.GE.U32.AND P1, PT, R24, R4, PT ;  /* 0x000000041800720c */ /* 0x008fe40003f26070 */
[----:B------:R-:W-:Y:S02]  /*3200*/  ISETP.NE.AND.EX P0, PT, R21, -0x1, PT, P0 ;  /* 0xffffffff1500780c */ /* 0x000fe40003f05300 */
[----:B------:R-:W-:-:S02]  /*3210*/  ISETP.GE.U32.AND.EX P1, PT, R25, R5, PT, P1 ;  /* 0x000000051900720c */ /* 0x000fc40003f26110 */
[----:B------:R-:W-:-:S04]  /*3220*/  ISETP.LT.U32.AND P2, PT, R24, R4, PT ;  /* 0x000000041800720c */ /* 0x000fc80003f41070 */
[----:B------:R-:W-:-:S04]  /*3230*/  ISETP.LT.U32.AND.EX P2, PT, R25, R5, PT, P2 ;  /* 0x000000051900720c */ /* 0x000fc80003f41120 */
[----:B------:R-:W-:Y:S02]  /*3240*/  SEL R4, R24, R4, P2 ;  /* 0x0000000418047207 */ /* 0x000fe40001000000 */
[----:B------:R-:W-:Y:S01]  /*3250*/  SEL R5, R25, R5, P2 ;  /* 0x0000000519057207 */ /* 0x000fe20001000000 */
[----:B------:R-:W-:Y:S01]  /*3260*/  @!P1 VIADD R26, R27, 0x6 ;  /* 0x000000061b1a9836 */ /* 0x000fe20000000000 */
[----:B------:R-:W-:Y:S06]  /*3270*/  @!P0 BRA `(.L_x_307) ;  /* 0x00000000002c8947 */ /* 0x000fec0003800000 */
[----:B------:R-:W2:Y:S02]  /*3280*/  LD.E.64 R22, desc[UR6][R22.64+0x38] ;  /* 0x0000380616167980 */ /* 0x000ea4000c101b00 */
[CC--:B--2---:R-:W-:Y:S02]  /*3290*/  ISETP.GE.U32.AND P0, PT, R22.reuse, R4.reuse, PT ;  /* 0x000000041600720c */ /* 0x0c4fe40003f06070 */
[----:B------:R-:W-:Y:S02]  /*32a0*/  ISETP.LT.U32.AND P1, PT, R22, R4, PT ;  /* 0x000000041600720c */ /* 0x000fe40003f21070 */
[----:B------:R-:W-:-:S13]  /*32b0*/  ISETP.GE.U32.AND.EX P0, PT, R23, R5, PT, P0 ;  /* 0x000000051700720c */ /* 0x000fda0003f06100 */
[----:B------:R-:W-:Y:S01]  /*32c0*/  @!P0 VIADD R26, R27, 0x7 ;  /* 0x000000071b1a8836 */ /* 0x000fe20000000000 */
[----:B------:R-:W-:Y:S01]  /*32d0*/  ISETP.LT.U32.AND.EX P0, PT, R23, R5, PT, P1 ;  /* 0x000000051700720c */ /* 0x000fe20003f01110 */
[----:B------:R-:W-:-:S03]  /*32e0*/  VIADD R27, R27, 0x8 ;  /* 0x000000081b1b7836 */ /* 0x000fc60000000000 */
[----:B------:R-:W-:Y:S02]  /*32f0*/  SEL R4, R22, R4, P0 ;  /* 0x0000000416047207 */ /* 0x000fe40000000000 */
[----:B------:R-:W-:Y:S02]  /*3300*/  ISETP.NE.AND P1, PT, R27, 0x80, PT ;  /* 0x000000801b00780c */ /* 0x000fe40003f25270 */
[----:B------:R-:W-:-:S11]  /*3310*/  SEL R5, R23, R5, P0 ;  /* 0x0000000517057207 */ /* 0x000fd60000000000 */
[----:B------:R-:W-:Y:S05]  /*3320*/  @P1 BRA `(.L_x_308) ;  /* 0xfffffff8006c1947 */ /* 0x000fea000383ffff */
.L_x_307:
[----:B------:R-:W-:Y:S05]  /*3330*/  BSYNC.RECONVERGENT B3 ;  /* 0x0000000000037941 */ /* 0x000fea0003800200 */
.L_x_306:
[----:B------:R2:W-:Y:S04]  /*3340*/  ST.E desc[UR6][R14.64+0x28], R26 ;  /* 0x0000281a0e007985 */ /* 0x0005e8000c101906 */
[----:B------:R2:W-:Y:S02]  /*3350*/  ST.E.64 desc[UR6][R14.64+0x20], R4 ;  /* 0x000020040e007985 */ /* 0x0005e4000c101b06 */
.L_x_303:
[----:B------:R-:W-:Y:S05]  /*3360*/  BSYNC.RECONVERGENT B2 ;  /* 0x0000000000027941 */ /* 0x000fea0003800200 */
.L_x_299:
[----:B------:R4:W-:Y:S01]  /*3370*/  ATOM.E.EXCH.STRONG.GPU PT, RZ, desc[UR6][R8.64], RZ ;  /* 0x800000ff08ff798a */ /* 0x0009e2000c1ef106 */
[----:B--2---:R-:W-:Y:S01]  /*3380*/  IMAD.MOV.U32 R4, RZ, RZ, R2 ;  /* 0x000000ffff047224 */ /* 0x004fe200078e0002 */
[----:B------:R-:W-:-:S07]  /*3390*/  PRMT R5, R3, 0x7610, R5 ;  /* 0x0000761003057816 */ /* 0x000fce0000000005 */
.L_x_296:
[----:B------:R-:W-:Y:S05]  /*33a0*/  BSYNC.RECONVERGENT B0 ;  /* 0x0000000000007941 */ /* 0x000fea0003800200 */
.L_x_295:
[----:B------:R-:W-:-:S13]  /*33b0*/  ISETP.NE.AND P0, PT, R0, RZ, PT ;  /* 0x000000ff0000720c */ /* 0x000fda0003f05270 */
[----:B------:R-:W-:Y:S05]  /*33c0*/  @P0 BRA `(.L_x_309) ;  /* 0xffffffcc00840947 */ /* 0x000fea000383ffff */
[----:B------:R-:W-:Y:S05]  /*33d0*/  BSYNC B1 ;  /* 0x0000000000017941 */ /* 0x000fea0003800000 */
.L_x_294:
[----:B01----:R-:W2:Y:S02]  /*33e0*/  LD.E.64 R14, desc[UR6][R14.64+0x18] ;  /* 0x000018060e0e7980 */ /* 0x003ea4000c101b00 */
[----:B--2---:R-:W-:-:S05]  /*33f0*/  IMAD.WIDE R4, R4, 0x100, R14 ;  /* 0x0000010004047825 */ /* 0x004fca00078e020e */
[----:B------:R-:W-:Y:S01]  /*3400*/  STG.E.64 desc[UR6][R12.64], R4 ;  /* 0x000000040c007986 */ /* 0x000fe2000c101b06 */
[----:B------:R-:W-:Y:S05]  /*3410*/  EXIT ;  /* 0x000000000000794d */ /* 0x000fea0003800000 */
.L_x_310:
        /* <DEDUP_REMOVED lines=14> */
.L_x_316:


//--------------------- .text._Z4readPP6VectorS0_i --------------------------
	.section	.text._Z4readPP6VectorS0_i,"ax",@progbits
	.align	128
        .global         _Z4readPP6VectorS0_i
        .type           _Z4readPP6VectorS0_i,@function
        .size           _Z4readPP6VectorS0_i,(.L_x_317 - _Z4readPP6VectorS0_i)
        .other          _Z4readPP6VectorS0_i,@"STO_CUDA_ENTRY STV_DEFAULT"
_Z4readPP6VectorS0_i:
.text._Z4readPP6VectorS0_i:
        /* <DEDUP_REMOVED lines=10> */
[----:B------:R-:W-:-:S05]  /*00a0*/  SHF.R.S32.HI R7, RZ, 0x6, R0 ;  /* 0x00000006ff077819 */ /* 0x000fca0000011400 */
[----:B0-----:R-:W-:-:S06]  /*00b0*/  IMAD.WIDE R2, R7, 0x8, R2 ;  /* 0x0000000807027825 */ /* 0x001fcc00078e0202 */
[----:B-1----:R-:W2:Y:S02]  /*00c0*/  LDG.E.64.CONSTANT R2, desc[UR4][R2.64] ;  /* 0x0000000402027981 */ /* 0x002ea4000c1e9b00 */
[----:B--2---:R-:W-:-:S04]  /*00d0*/  ISETP.NE.U32.AND P0, PT, R2, RZ, PT ;  /* 0x000000ff0200720c */ /* 0x004fc80003f05070 */
[----:B------:R-:W-:-:S13]  /*00e0*/  ISETP.NE.AND.EX P0, PT, R3, RZ, PT, P0 ;  /* 0x000000ff0300720c */ /* 0x000fda0003f05300 */
[----:B------:R-:W-:Y:S05]  /*00f0*/  @!P0 EXIT ;  /* 0x000000000000894d */ /* 0x000fea0003800000 */
[----:B------:R-:W-:-:S05]  /*0100*/  IMAD.SHL.U32 R0, R0, 0x4, RZ ;  /* 0x0000000400007824 */ /* 0x000fca00078e00ff */
[----:B------:R-:W-:-:S04]  /*0110*/  LOP3.LUT R9, R0, 0xfc, RZ, 0xc0, !PT ;  /* 0x000000fc00097812 */ /* 0x000fc800078ec0ff */
[----:B------:R-:W-:-:S05]  /*0120*/  IADD3 R4, P0, PT, R2, R9, RZ ;  /* 0x0000000902047210 */ /* 0x000fca0007f1e0ff */
[----:B------:R-:W-:Y:S02]  /*0130*/  IMAD.X R5, RZ, RZ, R3, P0 ;  /* 0x000000ffff057224 */ /* 0x000fe400000e0603 */
[----:B------:R-:W0:Y:S04]  /*0140*/  LDC.64 R2, c[0x0][0x388] ;  /* 0x0000e200ff027b82 */ /* 0x000e280000000a00 */
[----:B------:R-:W2:Y:S01]  /*0150*/  LDG.E.CONSTANT R5, desc[UR4][R4.64] ;  /* 0x0000000404057981 */ /* 0x000ea2000c1e9900 */
[----:B0-----:R-:W-:-:S03]  /*0160*/  IMAD.WIDE R2, R7, 0x100, R2 ;  /* 0x0000010007027825 */ /* 0x001fc600078e0202 */
[----:B------:R-:W-:-:S05]  /*0170*/  IADD3 R2, P0, PT, R2, R9, RZ ;  /* 0x0000000902027210 */ /* 0x000fca0007f1e0ff */
[----:B------:R-:W-:-:S05]  /*0180*/  IMAD.X R3, RZ, RZ, R3, P0 ;  /* 0x000000ffff037224 */ /* 0x000fca00000e0603 */
[----:B--2---:R-:W-:Y:S01]  /*0190*/  STG.E desc[UR4][R2.64], R5 ;  /* 0x0000000502007986 */ /* 0x004fe2000c101904 */
[----:B------:R-:W-:Y:S05]  /*01a0*/  EXIT ;  /* 0x000000000000794d */ /* 0x000fea0003800000 */
.L_x_311:
        /* <DEDUP_REMOVED lines=13> */
.L_x_317:


//--------------------- .text._Z5writePK6VectorPPS_i --------------------------
	.section	.text._Z5writePK6VectorPPS_i,"ax",@progbits
	.align	128
        .global         _Z5writePK6VectorPPS_i
        .type           _Z5writePK6VectorPPS_i,@function
        .size           _Z5writePK6VectorPPS_i,(.L_x_318 - _Z5writePK6VectorPPS_i)
        .other          _Z5writePK6VectorPPS_i,@"STO_CUDA_ENTRY STV_DEFAULT"
_Z5writePK6VectorPPS_i:
.text._Z5writePK6VectorPPS_i:
        /* <DEDUP_REMOVED lines=16> */
[----:B------:R-:W0:Y:S01]  /*0100*/  LDC.64 R4, c[0x0][0x380] ;  /* 0x0000e000ff047b82 */ /* 0x000e220000000a00 */
[----:B------:R-:W-:Y:S02]  /*0110*/  IMAD.SHL.U32 R0, R0, 0x4, RZ ;  /* 0x0000000400007824 */ /* 0x000fe400078e00ff */
[----:B0-----:R-:W-:-:S03]  /*0120*/  IMAD.WIDE R4, R7, 0x100, R4 ;  /* 0x0000010007047825 */ /* 0x001fc600078e0204 */
[----:B------:R-:W-:-:S04]  /*0130*/  LOP3.LUT R7, R0, 0xfc, RZ, 0xc0, !PT ;  /* 0x000000fc00077812 */ /* 0x000fc800078ec0ff */
[----:B------:R-:W-:-:S05]  /*0140*/  IADD3 R4, P0, PT, R4, R7, RZ ;  /* 0x0000000704047210 */ /* 0x000fca0007f1e0ff */
[----:B------:R-:W-:-:S06]  /*0150*/  IMAD.X R5, RZ, RZ, R5, P0 ;  /* 0x000000ffff057224 */ /* 0x000fcc00000e0605 */
[----:B------:R-:W2:Y:S01]  /*0160*/  LDG.E.CONSTANT R5, desc[UR4][R4.64] ;  /* 0x0000000404057981 */ /* 0x000ea2000c1e9900 */
[----:B------:R-:W-:-:S05]  /*0170*/  IADD3 R2, P0, PT, R2, R7, RZ ;  /* 0x0000000702027210 */ /* 0x000fca0007f1e0ff */
[----:B------:R-:W-:-:S05]  /*0180*/  IMAD.X R3, RZ, RZ, R3, P0 ;  /* 0x000000ffff037224 */ /* 0x000fca00000e0603 */
[----:B--2---:R-:W-:Y:S01]  /*0190*/  STG.E desc[UR4][R2.64], R5 ;  /* 0x0000000502007986 */ /* 0x004fe2000c101904 */
[----:B------:R-:W-:Y:S05]  /*01a0*/  EXIT ;  /* 0x000000000000794d */ /* 0x000fea0003800000 */
.L_x_312:
        /* <DEDUP_REMOVED lines=13> */
.L_x_318:


//--------------------- .nv.shared.reserved.0     --------------------------
	.section	.nv.shared.reserved.0,"aw",@nobits
	.weak		__nv_reservedSMEM_offset_0_alias
	.size		__nv_reservedSMEM_offset_0_alias, 0, 64
	.other		__nv_reservedSMEM_offset_0_alias,@"STO_CUDA_RESERVED_SHARED STV_DEFAULT"
__nv_reservedSMEM_offset_0_alias:
	.zero		0
	.zero		64


//--------------------- .nv.constant0._Z4sizeP5TablePmi --------------------------
	.section	.nv.constant0._Z4sizeP5TablePmi,"a",@progbits
	.sectionflags	@""
	.align	4
.nv.constant0._Z4sizeP5TablePmi:
	.zero		916


//--------------------- .nv.constant0._Z6lookupPK5TablePKmPP6VectorPbi --------------------------
	.section	.nv.constant0._Z6lookupPK5TablePKmPP6VectorPbi,"a",@progbits
	.sectionflags	@""
	.align	4
.nv.constant0._Z6lookupPK5TablePKmPP6VectorPbi:
	.zero		932


//--------------------- .nv.constant0._Z7upsert_PK5TablePKmS3_PP6Vectori --------------------------
	.section	.nv.constant0._Z7upsert_PK5TablePKmS3_PP6Vectori,"a",@progbits
	.sectionflags	@""
	.align	4
.nv.constant0._Z7upsert_PK5TablePKmS3_PP6Vectori:
	.zero		932


//--------------------- .nv.constant0._Z6upsertPK5TablePKmS3_PP6Vectori --------------------------
	.section	.nv.constant0._Z6upsertPK5TablePKmS3_PP6Vectori,"a",@progbits
	.sectionflags	@""
	.align	4
.nv.constant0._Z6upsertPK5TablePKmS3_PP6Vectori:
	.zero		932


//--------------------- .nv.constant0._Z4readPP6VectorS0_i --------------------------
	.section	.nv.constant0._Z4readPP6VectorS0_i,"a",@progbits
	.sectionflags	@""
	.align	4
.nv.constant0._Z4readPP6VectorS0_i:
	.zero		916


//--------------------- .nv.constant0._Z5writePK6VectorPPS_i --------------------------
	.section	.nv.constant0._Z5writePK6VectorPPS_i,"a",@progbits
	.sectionflags	@""
	.align	4
.nv.constant0._Z5writePK6VectorPPS_i:
	.zero		916


//--------------------- SYMBOLS --------------------------

	.type		.nv.reservedSmem.offset0,@object
	.size		.nv.reservedSmem.offset0,0x4
